	.target	sm_90a

	.elftype	@"ET_EXEC"


//--------------------- .note.nv.tkinfo           --------------------------
	.section	.note.nv.tkinfo,"",@"SHT_NOTE"
	.sectionflags	@"SHF_NOTE_NV_TKINFO"
	.tkinfo
        /*0018*/ 	.word	0x00000002
        /*0030*/ 	.string	""
        /*0030*/ 	.string	"ptxas"
        /*0030*/ 	.string	"Cuda compilation tools, release 13.0, V13.0.88"
        /*0030*/ 	.string	"Build cuda_13.0.r13.0/compiler.36424714_0"
        /*0030*/ 	.string	"-arch sm_90a -m 64 "



//--------------------- .note.nv.cuinfo           --------------------------
	.section	.note.nv.cuinfo,"",@"SHT_NOTE"
	.sectionflags	@"SHF_NOTE_NV_CUINFO"
        /*0018*/ 	.short	0x0002
        /*001a*/ 	.short	0x005a
        /*001c*/ 	.short	0x0082
	.zero		2


//--------------------- .nv.info                  --------------------------
	.section	.nv.info,"",@"SHT_CUDA_INFO"
	.align	4


	//----- nvinfo : EIATTR_REGCOUNT
	.align		4
        /*0000*/ 	.byte	0x04, 0x2f
        /*0002*/ 	.short	(.L_15 - .L_14)
	.align		4
.L_14:
        /*0004*/ 	.word	index@(_ZN7cutlass13device_kernelINS_4gemm6kernel13GemmUniversalIN4cute5tupleIJiiiiEEENS1_10collective13CollectiveMmaINS1_34MainloopSm90TmaGmmaWarpSpecializedILi11ENS5_IJNS4_1CILi4EEENSA_ILi1EEESC_EEENS1_32KernelTmaWarpSpecializedPingpongEEENS5_IJNSA_ILi64EEENSA_ILi256EEENSA_ILi32EEEEEENS_10bfloat16_tENS5_IJlSC_lEEESK_SL_NS4_8TiledMMAINS4_8MMA_AtomIJNS4_4SM904GMMA28MMA_64x256x16_F32BF16BF16_SSILNSP_5MajorE0ELSR_0ELNSP_7ScaleInE1ELSS_1EEEEEENS4_6LayoutINS5_IJSC_SC_SC_EEENS5_IJNSA_ILi0EEESX_SX_EEEEENS5_IJNS4_10UnderscoreES10_S10_EEEEENS4_13SM90_TMA_LOADENS4_14ComposedLayoutINS4_7SwizzleILi2ELi4ELi3EEENS4_18smem_ptr_flag_bitsILi16EEENSV_INS5_IJNSA_ILi8EEESI_EEENS5_IJSI_SC_EEEEEEEvNS4_8identityENS4_23SM90_TMA_LOAD_MULTICASTES1D_vS1E_EENS_8epilogue10collective6detail29Sm90TmaWarpSpecializedAdapterINS1I_15DefaultEpilogueISK_SL_SL_NS1H_6thread17LinearCombinationISK_Li1EffLNS1M_9ScaleType4KindE0ELNS_15FloatRoundStyleE2ESK_EENS1_15EpilogueDefaultEEEEEvvEEEEvNT_6ParamsE)
        /*0008*/ 	.word	0x000000a8


	//----- nvinfo : EIATTR_FRAME_SIZE
	.align		4
.L_15:
        /*000c*/ 	.byte	0x04, 0x11
        /*000e*/ 	.short	(.L_17 - .L_16)
	.align		4
.L_16:
        /*0010*/ 	.word	index@(_ZN7cutlass13device_kernelINS_4gemm6kernel13GemmUniversalIN4cute5tupleIJiiiiEEENS1_10collective13CollectiveMmaINS1_34MainloopSm90TmaGmmaWarpSpecializedILi11ENS5_IJNS4_1CILi4EEENSA_ILi1EEESC_EEENS1_32KernelTmaWarpSpecializedPingpongEEENS5_IJNSA_ILi64EEENSA_ILi256EEENSA_ILi32EEEEEENS_10bfloat16_tENS5_IJlSC_lEEESK_SL_NS4_8TiledMMAINS4_8MMA_AtomIJNS4_4SM904GMMA28MMA_64x256x16_F32BF16BF16_SSILNSP_5MajorE0ELSR_0ELNSP_7ScaleInE1ELSS_1EEEEEENS4_6LayoutINS5_IJSC_SC_SC_EEENS5_IJNSA_ILi0EEESX_SX_EEEEENS5_IJNS4_10UnderscoreES10_S10_EEEEENS4_13SM90_TMA_LOADENS4_14ComposedLayoutINS4_7SwizzleILi2ELi4ELi3EEENS4_18smem_ptr_flag_bitsILi16EEENSV_INS5_IJNSA_ILi8EEESI_EEENS5_IJSI_SC_EEEEEEEvNS4_8identityENS4_23SM90_TMA_LOAD_MULTICASTES1D_vS1E_EENS_8epilogue10collective6detail29Sm90TmaWarpSpecializedAdapterINS1I_15DefaultEpilogueISK_SL_SL_NS1H_6thread17LinearCombinationISK_Li1EffLNS1M_9ScaleType4KindE0ELNS_15FloatRoundStyleE2ESK_EENS1_15EpilogueDefaultEEEEEvvEEEEvNT_6ParamsE)
        /*0014*/ 	.word	0x00000008


	//----- nvinfo : EIATTR_MIN_STACK_SIZE
	.align		4
.L_17:
        /*0018*/ 	.byte	0x04, 0x12
        /*001a*/ 	.short	(.L_19 - .L_18)
	.align		4
.L_18:
        /*001c*/ 	.word	index@(_ZN7cutlass13device_kernelINS_4gemm6kernel13GemmUniversalIN4cute5tupleIJiiiiEEENS1_10collective13CollectiveMmaINS1_34MainloopSm90TmaGmmaWarpSpecializedILi11ENS5_IJNS4_1CILi4EEENSA_ILi1EEESC_EEENS1_32KernelTmaWarpSpecializedPingpongEEENS5_IJNSA_ILi64EEENSA_ILi256EEENSA_ILi32EEEEEENS_10bfloat16_tENS5_IJlSC_lEEESK_SL_NS4_8TiledMMAINS4_8MMA_AtomIJNS4_4SM904GMMA28MMA_64x256x16_F32BF16BF16_SSILNSP_5MajorE0ELSR_0ELNSP_7ScaleInE1ELSS_1EEEEEENS4_6LayoutINS5_IJSC_SC_SC_EEENS5_IJNSA_ILi0EEESX_SX_EEEEENS5_IJNS4_10UnderscoreES10_S10_EEEEENS4_13SM90_TMA_LOADENS4_14ComposedLayoutINS4_7SwizzleILi2ELi4ELi3EEENS4_18smem_ptr_flag_bitsILi16EEENSV_INS5_IJNSA_ILi8EEESI_EEENS5_IJSI_SC_EEEEEEEvNS4_8identityENS4_23SM90_TMA_LOAD_MULTICASTES1D_vS1E_EENS_8epilogue10collective6detail29Sm90TmaWarpSpecializedAdapterINS1I_15DefaultEpilogueISK_SL_SL_NS1H_6thread17LinearCombinationISK_Li1EffLNS1M_9ScaleType4KindE0ELNS_15FloatRoundStyleE2ESK_EENS1_15EpilogueDefaultEEEEEvvEEEEvNT_6ParamsE)
        /*0020*/ 	.word	0x00000008
.L_19:


//--------------------- .nv.compat                --------------------------
	.section	.nv.compat,"",@"SHT_CUDA_COMPAT_INFO"
	.align	4
        /*0000*/ 	.byte	0x02, 0x09, 0x01, 0x00, 0x02, 0x02, 0x04, 0x00, 0x02, 0x05, 0x05, 0x00, 0x03, 0x07, 0x01, 0x01
        /*0010*/ 	.byte	0x02, 0x03, 0x01, 0x00, 0x02, 0x06, 0x01, 0x00, 0x04, 0x0b, 0x08, 0x00, 0x00, 0x00, 0x00, 0x00
        /*0020*/ 	.byte	0x00, 0x00, 0x00, 0x00


//--------------------- .nv.info._ZN7cutlass13device_kernelINS_4gemm6kernel13GemmUniversalIN4cute5tupleIJiiiiEEENS1_10collective13CollectiveMmaINS1_34MainloopSm90TmaGmmaWarpSpecializedILi11ENS5_IJNS4_1CILi4EEENSA_ILi1EEESC_EEENS1_32KernelTmaWarpSpecializedPingpongEEENS5_IJNSA_ILi64EEENSA_ILi256EEENSA_ILi32EEEEEENS_10bfloat16_tENS5_IJlSC_lEEESK_SL_NS4_8TiledMMAINS4_8MMA_AtomIJNS4_4SM904GMMA28MMA_64x256x16_F32BF16BF16_SSILNSP_5MajorE0ELSR_0ELNSP_7ScaleInE1ELSS_1EEEEEENS4_6LayoutINS5_IJSC_SC_SC_EEENS5_IJNSA_ILi0EEESX_SX_EEEEENS5_IJNS4_10UnderscoreES10_S10_EEEEENS4_13SM90_TMA_LOADENS4_14ComposedLayoutINS4_7SwizzleILi2ELi4ELi3EEENS4_18smem_ptr_flag_bitsILi16EEENSV_INS5_IJNSA_ILi8EEESI_EEENS5_IJSI_SC_EEEEEEEvNS4_8identityENS4_23SM90_TMA_LOAD_MULTICASTES1D_vS1E_EENS_8epilogue10collective6detail29Sm90TmaWarpSpecializedAdapterINS1I_15DefaultEpilogueISK_SL_SL_NS1H_6thread17LinearCombinationISK_Li1EffLNS1M_9ScaleType4KindE0ELNS_15FloatRoundStyleE2ESK_EENS1_15EpilogueDefaultEEEEEvvEEEEvNT_6ParamsE --------------------------
	.section	.nv.info._ZN7cutlass13device_kernelINS_4gemm6kernel13GemmUniversalIN4cute5tupleIJiiiiEEENS1_10collective13CollectiveMmaINS1_34MainloopSm90TmaGmmaWarpSpecializedILi11ENS5_IJNS4_1CILi4EEENSA_ILi1EEESC_EEENS1_32KernelTmaWarpSpecializedPingpongEEENS5_IJNSA_ILi64EEENSA_ILi256EEENSA_ILi32EEEEEENS_10bfloat16_tENS5_IJlSC_lEEESK_SL_NS4_8TiledMMAINS4_8MMA_AtomIJNS4_4SM904GMMA28MMA_64x256x16_F32BF16BF16_SSILNSP_5MajorE0ELSR_0ELNSP_7ScaleInE1ELSS_1EEEEEENS4_6LayoutINS5_IJSC_SC_SC_EEENS5_IJNSA_ILi0EEESX_SX_EEEEENS5_IJNS4_10UnderscoreES10_S10_EEEEENS4_13SM90_TMA_LOADENS4_14ComposedLayoutINS4_7SwizzleILi2ELi4ELi3EEENS4_18smem_ptr_flag_bitsILi16EEENSV_INS5_IJNSA_ILi8EEESI_EEENS5_IJSI_SC_EEEEEEEvNS4_8identityENS4_23SM90_TMA_LOAD_MULTICASTES1D_vS1E_EENS_8epilogue10collective6detail29Sm90TmaWarpSpecializedAdapterINS1I_15DefaultEpilogueISK_SL_SL_NS1H_6thread17LinearCombinationISK_Li1EffLNS1M_9ScaleType4KindE0ELNS_15FloatRoundStyleE2ESK_EENS1_15EpilogueDefaultEEEEEvvEEEEvNT_6ParamsE,"",@"SHT_CUDA_INFO"
	.sectionflags	@""
	.align	4


	//----- nvinfo : EIATTR_CUDA_API_VERSION
	.align		4
        /*0000*/ 	.byte	0x04, 0x37
        /*0002*/ 	.short	(.L_21 - .L_20)
.L_20:
        /*0004*/ 	.word	0x00000082


	//----- nvinfo : EIATTR_KPARAM_INFO
	.align		4
.L_21:
        /*0008*/ 	.byte	0x04, 0x17
        /*000a*/ 	.short	(.L_23 - .L_22)
.L_22:
        /*000c*/ 	.word	0x00000000
        /*0010*/ 	.short	0x0000
        /*0012*/ 	.short	0x0070
        /*0014*/ 	.byte	0x00, 0xf0, 0x01, 0x10


	//----- nvinfo : EIATTR_SPARSE_MMA_MASK
	.align		4
.L_23:
        /*0018*/ 	.byte	0x03, 0x50
        /*001a*/ 	.short	0x0000


	//----- nvinfo : EIATTR_MAXREG_COUNT
	.align		4
        /*001c*/ 	.byte	0x03, 0x1b
        /*001e*/ 	.short	0x00a8


	//----- nvinfo : EIATTR_NUM_BARRIERS
	.align		4
        /*0020*/ 	.byte	0x02, 0x4c
        /*0022*/ 	.byte	0x01
	.zero		1


	//----- nvinfo : EIATTR_EXTERNS
	.align		4
        /*0024*/ 	.byte	0x04, 0x0f
        /*0026*/ 	.short	(.L_25 - .L_24)


	//   ....[0]....
	.align		4
.L_24:
        /*0028*/ 	.word	index@(__assertfail)


	//----- nvinfo : EIATTR_ANNOTATIONS
	.align		4
.L_25:
        /*002c*/ 	.byte	0x04, 0x55
        /*002e*/ 	.short	(.L_27 - .L_26)


	//   ....[0]....
.L_26:
        /*0030*/ 	.word	0x00000001
        /*0034*/ 	.byte	0xe0, 0x0e, 0x00, 0x00, 0x01, 0x00, 0x00, 0x00, 0x40, 0x9e, 0x00, 0x00, 0x01, 0x00, 0x00, 0x00
        /*0044*/ 	.byte	0xc0, 0xaa, 0x00, 0x00


	//----- nvinfo : EIATTR_MERCURY_ISA_VERSION
	.align		4
.L_27:
        /*0048*/ 	.byte	0x03, 0x5f
        /*004a*/ 	.short	0x0101


	//----- nvinfo : EIATTR_INT_WARP_WIDE_INSTR_OFFSETS
	.align		4
        /*004c*/ 	.byte	0x04, 0x31
        /*004e*/ 	.short	(.L_29 - .L_28)


	//   ....[0]....
.L_28:
        /*0050*/ 	.word	0x000006b0


	//   ....[1]....
        /*0054*/ 	.word	0x000006d0


	//   ....[2]....
        /*0058*/ 	.word	0x000006f0


	//   ....[3]....
        /*005c*/ 	.word	0x000007e0


	//   ....[4]....
        /*0060*/ 	.word	0x00000800


	//   ....[5]....
        /*0064*/ 	.word	0x00000810


	//   ....[6]....
        /*0068*/ 	.word	0x000008c0


	//   ....[7]....
        /*006c*/ 	.word	0x00000910


	//   ....[8]....
        /*0070*/ 	.word	0x00001f70


	//----- nvinfo : EIATTR_COOP_GROUP_MASK_REGIDS
	.align		4
.L_29:
        /*0074*/ 	.byte	0x04, 0x29
        /*0076*/ 	.short	(.L_31 - .L_30)


	//   ....[0]....
.L_30:
        /*0078*/ 	.word	0xffffffff


	//   ....[1]....
        /*007c*/ 	.word	0xffffffff


	//   ....[2]....
        /*0080*/ 	.word	0xffffffff


	//   ....[3]....
        /*0084*/ 	.word	0xffffffff


	//   ....[4]....
        /*0088*/ 	.word	0xffffffff


	//   ....[5]....
        /*008c*/ 	.word	0xffffffff


	//   ....[6]....
        /*0090*/ 	.word	0xffffffff


	//----- nvinfo : EIATTR_COOP_GROUP_INSTR_OFFSETS
	.align		4
.L_31:
        /*0094*/ 	.byte	0x04, 0x28
        /*0096*/ 	.short	(.L_33 - .L_32)


	//   ....[0]....
.L_32:
        /*0098*/ 	.word	0x00000070


	//   ....[1]....
        /*009c*/ 	.word	0x00000080


	//   ....[2]....
        /*00a0*/ 	.word	0x00000140


	//   ....[3]....
        /*00a4*/ 	.word	0x00000440


	//   ....[4]....
        /*00a8*/ 	.word	0x00000480


	//   ....[5]....
        /*00ac*/ 	.word	0x00000830


	//   ....[6]....
        /*00b0*/ 	.word	0x00000a80


	//----- nvinfo : EIATTR_REG_RECONFIG
	.align		4
.L_33:
        /*00b4*/ 	.byte	0x01, 0x54
	.zero		2


	//----- nvinfo : EIATTR_SYSCALL_OFFSETS
	.align		4
        /*00b8*/ 	.byte	0x04, 0x46
        /*00ba*/ 	.short	(.L_35 - .L_34)


	//   ....[0]....
.L_34:
        /*00bc*/ 	.word	0x00001910


	//----- nvinfo : EIATTR_MBARRIER_INSTR_OFFSETS
	.align		4
.L_35:
        /*00c0*/ 	.byte	0x04, 0x39
        /*00c2*/ 	.short	(.L_37 - .L_36)


	//   ....[0]....
.L_36:
        /*00c4*/ 	.word	0x000002a0
        /*00c8*/ 	.word	0x000000ff
        /*00cc*/ 	.word	0x00000000
        /*00d0*/ 	.short	0x0100
        /*00d2*/ 	.byte	0x08
	.zero		1


	//   ....[1]....
        /*00d4*/ 	.word	0x000002b0
        /*00d8*/ 	.word	0x000000ff
        /*00dc*/ 	.word	0x00000058
        /*00e0*/ 	.short	0x0100
        /*00e2*/ 	.byte	0x08
	.zero		1


	//   ....[2]....
        /*00e4*/ 	.word	0x000002c0
        /*00e8*/ 	.word	0x000000ff
        /*00ec*/ 	.word	0x00000008
        /*00f0*/ 	.short	0x0100
        /*00f2*/ 	.byte	0x08
	.zero		1


	//   ....[3]....
        /*00f4*/ 	.word	0x000002d0
        /*00f8*/ 	.word	0x000000ff
        /*00fc*/ 	.word	0x00000060
        /*0100*/ 	.short	0x0100
        /*0102*/ 	.byte	0x08
	.zero		1


	//   ....[4]....
        /*0104*/ 	.word	0x000002e0
        /*0108*/ 	.word	0x000000ff
        /*010c*/ 	.word	0x00000010
        /*0110*/ 	.short	0x0100
        /*0112*/ 	.byte	0x08
	.zero		1


	//   ....[5]....
        /*0114*/ 	.word	0x000002f0
        /*0118*/ 	.word	0x000000ff
        /*011c*/ 	.word	0x00000068
        /*0120*/ 	.short	0x0100
        /*0122*/ 	.byte	0x08
	.zero		1


	//   ....[6]....
        /*0124*/ 	.word	0x00000300
        /*0128*/ 	.word	0x000000ff
        /*012c*/ 	.word	0x00000018
        /*0130*/ 	.short	0x0100
        /*0132*/ 	.byte	0x08
	.zero		1


	//   ....[7]....
        /*0134*/ 	.word	0x00000310
        /*0138*/ 	.word	0x000000ff
        /*013c*/ 	.word	0x00000070
        /*0140*/ 	.short	0x0100
        /*0142*/ 	.byte	0x08
	.zero		1


	//   ....[8]....
        /*0144*/ 	.word	0x00000320
        /*0148*/ 	.word	0x000000ff
        /*014c*/ 	.word	0x00000020
        /*0150*/ 	.short	0x0100
        /*0152*/ 	.byte	0x08
	.zero		1


	//   ....[9]....
        /*0154*/ 	.word	0x00000330
        /*0158*/ 	.word	0x000000ff
        /*015c*/ 	.word	0x00000078
        /*0160*/ 	.short	0x0100
        /*0162*/ 	.byte	0x08
	.zero		1


	//   ....[10]....
        /*0164*/ 	.word	0x00000340
        /*0168*/ 	.word	0x000000ff
        /*016c*/ 	.word	0x00000028
        /*0170*/ 	.short	0x0100
        /*0172*/ 	.byte	0x08
	.zero		1


	//   ....[11]....
        /*0174*/ 	.word	0x00000350
        /*0178*/ 	.word	0x000000ff
        /*017c*/ 	.word	0x00000080
        /*0180*/ 	.short	0x0100
        /*0182*/ 	.byte	0x08
	.zero		1


	//   ....[12]....
        /*0184*/ 	.word	0x00000360
        /*0188*/ 	.word	0x000000ff
        /*018c*/ 	.word	0x00000030
        /*0190*/ 	.short	0x0100
        /*0192*/ 	.byte	0x08
	.zero		1


	//   ....[13]....
        /*0194*/ 	.word	0x00000370
        /*0198*/ 	.word	0x000000ff
        /*019c*/ 	.word	0x00000088
        /*01a0*/ 	.short	0x0100
        /*01a2*/ 	.byte	0x08
	.zero		1


	//   ....[14]....
        /*01a4*/ 	.word	0x00000380
        /*01a8*/ 	.word	0x000000ff
        /*01ac*/ 	.word	0x00000038
        /*01b0*/ 	.short	0x0100
        /*01b2*/ 	.byte	0x08
	.zero		1


	//   ....[15]....
        /*01b4*/ 	.word	0x00000390
        /*01b8*/ 	.word	0x000000ff
        /*01bc*/ 	.word	0x00000090
        /*01c0*/ 	.short	0x0100
        /*01c2*/ 	.byte	0x08
	.zero		1


	//   ....[16]....
        /*01c4*/ 	.word	0x000003a0
        /*01c8*/ 	.word	0x000000ff
        /*01cc*/ 	.word	0x00000040
        /*01d0*/ 	.short	0x0100
        /*01d2*/ 	.byte	0x08
	.zero		1


	//   ....[17]....
        /*01d4*/ 	.word	0x000003b0
        /*01d8*/ 	.word	0x000000ff
        /*01dc*/ 	.word	0x00000098
        /*01e0*/ 	.short	0x0100
        /*01e2*/ 	.byte	0x08
	.zero		1


	//   ....[18]....
        /*01e4*/ 	.word	0x000003c0
        /*01e8*/ 	.word	0x000000ff
        /*01ec*/ 	.word	0x00000048
        /*01f0*/ 	.short	0x0100
        /*01f2*/ 	.byte	0x08
	.zero		1


	//   ....[19]....
        /*01f4*/ 	.word	0x000003d0
        /*01f8*/ 	.word	0x000000ff
        /*01fc*/ 	.word	0x000000a0
        /*0200*/ 	.short	0x0100
        /*0202*/ 	.byte	0x08
	.zero		1


	//   ....[20]....
        /*0204*/ 	.word	0x000003e0
        /*0208*/ 	.word	0x000000ff
        /*020c*/ 	.word	0x00000050
        /*0210*/ 	.short	0x0100
        /*0212*/ 	.byte	0x08
	.zero		1


	//   ....[21]....
        /*0214*/ 	.word	0x000003f0
        /*0218*/ 	.word	0x000000ff
        /*021c*/ 	.word	0x000000a8
        /*0220*/ 	.short	0x0100
        /*0222*/ 	.byte	0x08
	.zero		1


	//   ....[22]....
        /*0224*/ 	.word	0x00000940
        /*0228*/ 	.word	0x000000ff
        /*022c*/ 	.word	0x000000e0
        /*0230*/ 	.short	0x0100
        /*0232*/ 	.byte	0x08
	.zero		1


	//   ....[23]....
        /*0234*/ 	.word	0x000009d0
        /*0238*/ 	.word	0x000000ff
        /*023c*/ 	.word	0x000000e8
        /*0240*/ 	.short	0x0100
        /*0242*/ 	.byte	0x08
	.zero		1


	//   ....[24]....
        /*0244*/ 	.word	0x00000a00
        /*0248*/ 	.word	0x000000ff
        /*024c*/ 	.word	0x000000c0
        /*0250*/ 	.short	0x0100
        /*0252*/ 	.byte	0x09
	.zero		1


	//   ....[25]....
        /*0254*/ 	.word	0x00000a10
        /*0258*/ 	.word	0x000000ff
        /*025c*/ 	.word	0x000000c8
        /*0260*/ 	.short	0x0100
        /*0262*/ 	.byte	0x09
	.zero		1


	//   ....[26]....
        /*0264*/ 	.word	0x00000a20
        /*0268*/ 	.word	0x000000ff
        /*026c*/ 	.word	0x000000d0
        /*0270*/ 	.short	0x0100
        /*0272*/ 	.byte	0x09
	.zero		1


	//   ....[27]....
        /*0274*/ 	.word	0x00000a30
        /*0278*/ 	.word	0x000000ff
        /*027c*/ 	.word	0x000000d8
        /*0280*/ 	.short	0x0100
        /*0282*/ 	.byte	0x09
	.zero		1


	//   ....[28]....
        /*0284*/ 	.word	0x000017f0
        /*0288*/ 	.word	0x0000009f
        /*028c*/ 	.word	0x00000000
        /*0290*/ 	.short	0x010a
        /*0292*/ 	.byte	0x2a
	.zero		1


	//   ....[29]....
        /*0294*/ 	.word	0x00001990
        /*0298*/ 	.word	0x00000003
        /*029c*/ 	.word	0x00000000
        /*02a0*/ 	.short	0x010a
        /*02a2*/ 	.byte	0x3f
	.zero		1


	//   ....[30]....
        /*02a4*/ 	.word	0x000019f0
        /*02a8*/ 	.word	0x00000003
        /*02ac*/ 	.word	0x00000000
        /*02b0*/ 	.short	0x010a
        /*02b2*/ 	.byte	0x3f
	.zero		1


	//   ....[31]....
        /*02b4*/ 	.word	0x00001c60
        /*02b8*/ 	.word	0x000000ff
        /*02bc*/ 	.word	0x00000000
        /*02c0*/ 	.short	0x010a
        /*02c2*/ 	.byte	0x04
	.zero		1


	//   ....[32]....
        /*02c4*/ 	.word	0x00001ca0
        /*02c8*/ 	.word	0x000000ff
        /*02cc*/ 	.word	0x00000000
        /*02d0*/ 	.short	0x010a
        /*02d2*/ 	.byte	0x04
	.zero		1


	//   ....[33]....
        /*02d4*/ 	.word	0x00001e10
        /*02d8*/ 	.word	0x00000005
        /*02dc*/ 	.word	0x00000000
        /*02e0*/ 	.short	0x0101
        /*02e2*/ 	.byte	0x3f
	.zero		1


	//   ....[34]....
        /*02e4*/ 	.word	0x00001f10
        /*02e8*/ 	.word	0x000000a0
        /*02ec*/ 	.word	0x00000000
        /*02f0*/ 	.short	0x0101
        /*02f2*/ 	.byte	0x2d
	.zero		1


	//   ....[35]....
        /*02f4*/ 	.word	0x00002010
        /*02f8*/ 	.word	0x00000003
        /*02fc*/ 	.word	0x00000000
        /*0300*/ 	.short	0x0101
        /*0302*/ 	.byte	0x3f
	.zero		1


	//   ....[36]....
        /*0304*/ 	.word	0x000020d0
        /*0308*/ 	.word	0x0000009f
        /*030c*/ 	.word	0x00000010
        /*0310*/ 	.short	0x010a
        /*0312*/ 	.byte	0x2a
	.zero		1


	//   ....[37]....
        /*0314*/ 	.word	0x00009e60
        /*0318*/ 	.word	0x000000a2
        /*031c*/ 	.word	0x00000000
        /*0320*/ 	.short	0x0101
        /*0322*/ 	.byte	0x2d
	.zero		1


	//   ....[38]....
        /*0324*/ 	.word	0x0000a810
        /*0328*/ 	.word	0x0000000c
        /*032c*/ 	.word	0x00000058
        /*0330*/ 	.short	0x010a
        /*0332*/ 	.byte	0x3f
	.zero		1


	//   ....[39]....
        /*0334*/ 	.word	0x0000abd0
        /*0338*/ 	.word	0x00000004
        /*033c*/ 	.word	0x000000e8
        /*0340*/ 	.short	0x0101
        /*0342*/ 	.byte	0x3f
	.zero		1


	//   ....[40]....
        /*0344*/ 	.word	0x0000b360
        /*0348*/ 	.word	0x00000007
        /*034c*/ 	.word	0x00000000
        /*0350*/ 	.short	0x010a
        /*0352*/ 	.byte	0x3f
	.zero		1


	//   ....[41]....
        /*0354*/ 	.word	0x0000b3e0
        /*0358*/ 	.word	0x00000009
        /*035c*/ 	.word	0x00000000
        /*0360*/ 	.short	0x010a
        /*0362*/ 	.byte	0x3f
	.zero		1


	//   ....[42]....
        /*0364*/ 	.word	0x0000b470
        /*0368*/ 	.word	0x00000006
        /*036c*/ 	.word	0x00000000
        /*0370*/ 	.short	0x010a
        /*0372*/ 	.byte	0x3f
	.zero		1


	//   ....[43]....
        /*0374*/ 	.word	0x0000b500
        /*0378*/ 	.word	0x00000009
        /*037c*/ 	.word	0x00000000
        /*0380*/ 	.short	0x010a
        /*0382*/ 	.byte	0x3f
	.zero		1


	//   ....[44]....
        /*0384*/ 	.word	0x0000b590
        /*0388*/ 	.word	0x00000006
        /*038c*/ 	.word	0x00000000
        /*0390*/ 	.short	0x010a
        /*0392*/ 	.byte	0x3f
	.zero		1


	//   ....[45]....
        /*0394*/ 	.word	0x0000b620
        /*0398*/ 	.word	0x00000009
        /*039c*/ 	.word	0x00000000
        /*03a0*/ 	.short	0x010a
        /*03a2*/ 	.byte	0x3f
	.zero		1


	//   ....[46]....
        /*03a4*/ 	.word	0x0000b6b0
        /*03a8*/ 	.word	0x00000006
        /*03ac*/ 	.word	0x00000000
        /*03b0*/ 	.short	0x010a
        /*03b2*/ 	.byte	0x3f
	.zero		1


	//   ....[47]....
        /*03b4*/ 	.word	0x0000b740
        /*03b8*/ 	.word	0x00000009
        /*03bc*/ 	.word	0x00000000
        /*03c0*/ 	.short	0x010a
        /*03c2*/ 	.byte	0x3f
	.zero		1


	//   ....[48]....
        /*03c4*/ 	.word	0x0000b7d0
        /*03c8*/ 	.word	0x00000006
        /*03cc*/ 	.word	0x00000000
        /*03d0*/ 	.short	0x010a
        /*03d2*/ 	.byte	0x3f
	.zero		1


	//   ....[49]....
        /*03d4*/ 	.word	0x0000b860
        /*03d8*/ 	.word	0x00000009
        /*03dc*/ 	.word	0x00000000
        /*03e0*/ 	.short	0x010a
        /*03e2*/ 	.byte	0x3f
	.zero		1


	//   ....[50]....
        /*03e4*/ 	.word	0x0000b8f0
        /*03e8*/ 	.word	0x00000003
        /*03ec*/ 	.word	0x00000000
        /*03f0*/ 	.short	0x010a
        /*03f2*/ 	.byte	0x3f
	.zero		1


	//   ....[51]....
        /*03f4*/ 	.word	0x0000b950
        /*03f8*/ 	.word	0x000000a1
        /*03fc*/ 	.word	0x00000000
        /*0400*/ 	.short	0x010a
        /*0402*/ 	.byte	0x3f
	.zero		1


	//   ....[52]....
        /*0404*/ 	.word	0x0000b9a0
        /*0408*/ 	.word	0x00000003
        /*040c*/ 	.word	0x00000000
        /*0410*/ 	.short	0x010a
        /*0412*/ 	.byte	0x3f
	.zero		1


	//   ....[53]....
        /*0414*/ 	.word	0x0000ba00
        /*0418*/ 	.word	0x00000005
        /*041c*/ 	.word	0x00000000
        /*0420*/ 	.short	0x010a
        /*0422*/ 	.byte	0x3f
	.zero		1


	//   ....[54]....
        /*0424*/ 	.word	0x0000ba50
        /*0428*/ 	.word	0x000000a1
        /*042c*/ 	.word	0x00000010
        /*0430*/ 	.short	0x010a
        /*0432*/ 	.byte	0x3f
	.zero		1


	//   ....[55]....
        /*0434*/ 	.word	0x0000bb20
        /*0438*/ 	.word	0x0000000c
        /*043c*/ 	.word	0x00000058
        /*0440*/ 	.short	0x010a
        /*0442*/ 	.byte	0x3f
	.zero		1


	//   ....[56]....
        /*0444*/ 	.word	0x0000bbf0
        /*0448*/ 	.word	0x00000007
        /*044c*/ 	.word	0x00000000
        /*0450*/ 	.short	0x010a
        /*0452*/ 	.byte	0x3f
	.zero		1


	//   ....[57]....
        /*0454*/ 	.word	0x0000bc40
        /*0458*/ 	.word	0x00000009
        /*045c*/ 	.word	0x00000000
        /*0460*/ 	.short	0x010a
        /*0462*/ 	.byte	0x3f
	.zero		1


	//   ....[58]....
        /*0464*/ 	.word	0x0000bc90
        /*0468*/ 	.word	0x00000006
        /*046c*/ 	.word	0x00000000
        /*0470*/ 	.short	0x010a
        /*0472*/ 	.byte	0x3f
	.zero		1


	//   ....[59]....
        /*0474*/ 	.word	0x0000bce0
        /*0478*/ 	.word	0x00000009
        /*047c*/ 	.word	0x00000000
        /*0480*/ 	.short	0x010a
        /*0482*/ 	.byte	0x3f
	.zero		1


	//   ....[60]....
        /*0484*/ 	.word	0x0000bd30
        /*0488*/ 	.word	0x00000006
        /*048c*/ 	.word	0x00000000
        /*0490*/ 	.short	0x010a
        /*0492*/ 	.byte	0x3f
	.zero		1


	//   ....[61]....
        /*0494*/ 	.word	0x0000bd80
        /*0498*/ 	.word	0x00000009
        /*049c*/ 	.word	0x00000000
        /*04a0*/ 	.short	0x010a
        /*04a2*/ 	.byte	0x3f
	.zero		1


	//   ....[62]....
        /*04a4*/ 	.word	0x0000bdd0
        /*04a8*/ 	.word	0x00000006
        /*04ac*/ 	.word	0x00000000
        /*04b0*/ 	.short	0x010a
        /*04b2*/ 	.byte	0x3f
	.zero		1


	//   ....[63]....
        /*04b4*/ 	.word	0x0000be20
        /*04b8*/ 	.word	0x00000009
        /*04bc*/ 	.word	0x00000000
        /*04c0*/ 	.short	0x010a
        /*04c2*/ 	.byte	0x3f
	.zero		1


	//   ....[64]....
        /*04c4*/ 	.word	0x0000be70
        /*04c8*/ 	.word	0x00000006
        /*04cc*/ 	.word	0x00000000
        /*04d0*/ 	.short	0x010a
        /*04d2*/ 	.byte	0x3f
	.zero		1


	//   ....[65]....
        /*04d4*/ 	.word	0x0000bec0
        /*04d8*/ 	.word	0x00000009
        /*04dc*/ 	.word	0x00000000
        /*04e0*/ 	.short	0x010a
        /*04e2*/ 	.byte	0x3f
	.zero		1


	//----- nvinfo : EIATTR_NUM_MBARRIERS
	.align		4
.L_37:
        /*04e4*/ 	.byte	0x03, 0x38
        /*04e6*/ 	.short	0x001c


	//----- nvinfo : EIATTR_EXIT_INSTR_OFFSETS
	.align		4
        /*04e8*/ 	.byte	0x04, 0x1c
        /*04ea*/ 	.short	(.L_39 - .L_38)


	//   ....[0]....
.L_38:
        /*04ec*/ 	.word	0x00001520


	//   ....[1]....
        /*04f0*/ 	.word	0x00001580


	//   ....[2]....
        /*04f4*/ 	.word	0x0000a4f0


	//   ....[3]....
        /*04f8*/ 	.word	0x0000a520


	//   ....[4]....
        /*04fc*/ 	.word	0x0000b940


	//----- nvinfo : EIATTR_MAX_THREADS
	.align		4
.L_39:
        /*0500*/ 	.byte	0x04, 0x05
        /*0502*/ 	.short	(.L_41 - .L_40)
.L_40:
        /*0504*/ 	.word	0x00000180
        /*0508*/ 	.word	0x00000001
        /*050c*/ 	.word	0x00000001


	//----- nvinfo : EIATTR_CRS_STACK_SIZE
	.align		4
.L_41:
        /*0510*/ 	.byte	0x04, 0x1e
        /*0512*/ 	.short	(.L_43 - .L_42)
.L_42:
        /*0514*/ 	.word	0x00000000


	//----- nvinfo : EIATTR_CBANK_PARAM_SIZE
	.align		4
.L_43:
        /*0518*/ 	.byte	0x03, 0x19
        /*051a*/ 	.short	0x0470


	//----- nvinfo : EIATTR_PARAM_CBANK
	.align		4
        /*051c*/ 	.byte	0x04, 0x0a
        /*051e*/ 	.short	(.L_45 - .L_44)
	.align		4
.L_44:
        /*0520*/ 	.word	index@(.nv.constant0._ZN7cutlass13device_kernelINS_4gemm6kernel13GemmUniversalIN4cute5tupleIJiiiiEEENS1_10collective13CollectiveMmaINS1_34MainloopSm90TmaGmmaWarpSpecializedILi11ENS5_IJNS4_1CILi4EEENSA_ILi1EEESC_EEENS1_32KernelTmaWarpSpecializedPingpongEEENS5_IJNSA_ILi64EEENSA_ILi256EEENSA_ILi32EEEEEENS_10bfloat16_tENS5_IJlSC_lEEESK_SL_NS4_8TiledMMAINS4_8MMA_AtomIJNS4_4SM904GMMA28MMA_64x256x16_F32BF16BF16_SSILNSP_5MajorE0ELSR_0ELNSP_7ScaleInE1ELSS_1EEEEEENS4_6LayoutINS5_IJSC_SC_SC_EEENS5_IJNSA_ILi0EEESX_SX_EEEEENS5_IJNS4_10UnderscoreES10_S10_EEEEENS4_13SM90_TMA_LOADENS4_14ComposedLayoutINS4_7SwizzleILi2ELi4ELi3EEENS4_18smem_ptr_flag_bitsILi16EEENSV_INS5_IJNSA_ILi8EEESI_EEENS5_IJSI_SC_EEEEEEEvNS4_8identityENS4_23SM90_TMA_LOAD_MULTICASTES1D_vS1E_EENS_8epilogue10collective6detail29Sm90TmaWarpSpecializedAdapterINS1I_15DefaultEpilogueISK_SL_SL_NS1H_6thread17LinearCombinationISK_Li1EffLNS1M_9ScaleType4KindE0ELNS_15FloatRoundStyleE2ESK_EENS1_15EpilogueDefaultEEEEEvvEEEEvNT_6ParamsE)
        /*0524*/ 	.short	0x0210
        /*0526*/ 	.short	0x0470


	//----- nvinfo : EIATTR_SW_WAR
	.align		4
.L_45:
        /*0528*/ 	.byte	0x04, 0x36
        /*052a*/ 	.short	(.L_47 - .L_46)
.L_46:
        /*052c*/ 	.word	0x00000008
.L_47:


//--------------------- .nv.callgraph             --------------------------
	.section	.nv.callgraph,"",@"SHT_CUDA_CALLGRAPH"
	.align	4
	.sectionentsize	8
	.align		4
        /*0000*/ 	.word	0x00000000
	.align		4
        /*0004*/ 	.word	0xffffffff
	.align		4
        /*0008*/ 	.word	index@(_ZN7cutlass13device_kernelINS_4gemm6kernel13GemmUniversalIN4cute5tupleIJiiiiEEENS1_10collective13CollectiveMmaINS1_34MainloopSm90TmaGmmaWarpSpecializedILi11ENS5_IJNS4_1CILi4EEENSA_ILi1EEESC_EEENS1_32KernelTmaWarpSpecializedPingpongEEENS5_IJNSA_ILi64EEENSA_ILi256EEENSA_ILi32EEEEEENS_10bfloat16_tENS5_IJlSC_lEEESK_SL_NS4_8TiledMMAINS4_8MMA_AtomIJNS4_4SM904GMMA28MMA_64x256x16_F32BF16BF16_SSILNSP_5MajorE0ELSR_0ELNSP_7ScaleInE1ELSS_1EEEEEENS4_6LayoutINS5_IJSC_SC_SC_EEENS5_IJNSA_ILi0EEESX_SX_EEEEENS5_IJNS4_10UnderscoreES10_S10_EEEEENS4_13SM90_TMA_LOADENS4_14ComposedLayoutINS4_7SwizzleILi2ELi4ELi3EEENS4_18smem_ptr_flag_bitsILi16EEENSV_INS5_IJNSA_ILi8EEESI_EEENS5_IJSI_SC_EEEEEEEvNS4_8identityENS4_23SM90_TMA_LOAD_MULTICASTES1D_vS1E_EENS_8epilogue10collective6detail29Sm90TmaWarpSpecializedAdapterINS1I_15DefaultEpilogueISK_SL_SL_NS1H_6thread17LinearCombinationISK_Li1EffLNS1M_9ScaleType4KindE0ELNS_15FloatRoundStyleE2ESK_EENS1_15EpilogueDefaultEEEEEvvEEEEvNT_6ParamsE)
	.align		4
        /*000c*/ 	.word	index@(__assertfail)
	.align		4
        /*0010*/ 	.word	0x00000000
	.align		4
        /*0014*/ 	.word	0xfffffffe
	.align		4
        /*0018*/ 	.word	0x00000000
	.align		4
        /*001c*/ 	.word	0xfffffffd
	.align		4
        /*0020*/ 	.word	0x00000000
	.align		4
        /*0024*/ 	.word	0xfffffffc


//--------------------- .nv.constant4             --------------------------
	.section	.nv.constant4,"a",@progbits
	.align	8
	.align		8
.nv.constant4:
        /*0000*/ 	.dword	__assertfail
	.align		8
        /*0008*/ 	.dword	__unnamed_1
	.align		8
        /*0010*/ 	.dword	_ZN40_INTERNAL_ec9b49f3_4_k_cu_61df643b_249524cuda3std3__45__cpo5beginE
	.align		8
        /*0018*/ 	.dword	_ZN40_INTERNAL_ec9b49f3_4_k_cu_61df643b_249524cuda3std3__45__cpo3endE
	.align		8
        /*0020*/ 	.dword	_ZN40_INTERNAL_ec9b49f3_4_k_cu_61df643b_249524cuda3std3__45__cpo6cbeginE
	.align		8
        /*0028*/ 	.dword	_ZN40_INTERNAL_ec9b49f3_4_k_cu_61df643b_249524cuda3std3__45__cpo4cendE
	.align		8
        /*0030*/ 	.dword	_ZN40_INTERNAL_ec9b49f3_4_k_cu_61df643b_249524cuda3std3__442_GLOBAL__N__ec9b49f3_4_k_cu_61df643b_249526ignoreE
	.align		8
        /*0038*/ 	.dword	_ZN40_INTERNAL_ec9b49f3_4_k_cu_61df643b_249524cuda3std3__419piecewise_constructE
	.align		8
        /*0040*/ 	.dword	_ZN40_INTERNAL_ec9b49f3_4_k_cu_61df643b_249524cuda3std3__48in_placeE
	.align		8
        /*0048*/ 	.dword	_ZN40_INTERNAL_ec9b49f3_4_k_cu_61df643b_249524cuda3std6ranges3__45__cpo4swapE
	.align		8
        /*0050*/ 	.dword	_ZN40_INTERNAL_ec9b49f3_4_k_cu_61df643b_249524cuda3std6ranges3__45__cpo9iter_moveE
	.align		8
        /*0058*/ 	.dword	_ZN40_INTERNAL_ec9b49f3_4_k_cu_61df643b_249524cute7productE
	.align		8
        /*0060*/ 	.dword	_ZN40_INTERNAL_ec9b49f3_4_k_cu_61df643b_249524cute1_E
	.align		8
        /*0068*/ 	.dword	$str$22
	.align		8
        /*0070*/ 	.dword	$str$23


//--------------------- .text._ZN7cutlass13device_kernelINS_4gemm6kernel13GemmUniversalIN4cute5tupleIJiiiiEEENS1_10collective13CollectiveMmaINS1_34MainloopSm90TmaGmmaWarpSpecializedILi11ENS5_IJNS4_1CILi4EEENSA_ILi1EEESC_EEENS1_32KernelTmaWarpSpecializedPingpongEEENS5_IJNSA_ILi64EEENSA_ILi256EEENSA_ILi32EEEEEENS_10bfloat16_tENS5_IJlSC_lEEESK_SL_NS4_8TiledMMAINS4_8MMA_AtomIJNS4_4SM904GMMA28MMA_64x256x16_F32BF16BF16_SSILNSP_5MajorE0ELSR_0ELNSP_7ScaleInE1ELSS_1EEEEEENS4_6LayoutINS5_IJSC_SC_SC_EEENS5_IJNSA_ILi0EEESX_SX_EEEEENS5_IJNS4_10UnderscoreES10_S10_EEEEENS4_13SM90_TMA_LOADENS4_14ComposedLayoutINS4_7SwizzleILi2ELi4ELi3EEENS4_18smem_ptr_flag_bitsILi16EEENSV_INS5_IJNSA_ILi8EEESI_EEENS5_IJSI_SC_EEEEEEEvNS4_8identityENS4_23SM90_TMA_LOAD_MULTICASTES1D_vS1E_EENS_8epilogue10collective6detail29Sm90TmaWarpSpecializedAdapterINS1I_15DefaultEpilogueISK_SL_SL_NS1H_6thread17LinearCombinationISK_Li1EffLNS1M_9ScaleType4KindE0ELNS_15FloatRoundStyleE2ESK_EENS1_15EpilogueDefaultEEEEEvvEEEEvNT_6ParamsE --------------------------
	.section	.text._ZN7cutlass13device_kernelINS_4gemm6kernel13GemmUniversalIN4cute5tupleIJiiiiEEENS1_10collective13CollectiveMmaINS1_34MainloopSm90TmaGmmaWarpSpecializedILi11ENS5_IJNS4_1CILi4EEENSA_ILi1EEESC_EEENS1_32KernelTmaWarpSpecializedPingpongEEENS5_IJNSA_ILi64EEENSA_ILi256EEENSA_ILi32EEEEEENS_10bfloat16_tENS5_IJlSC_lEEESK_SL_NS4_8TiledMMAINS4_8MMA_AtomIJNS4_4SM904GMMA28MMA_64x256x16_F32BF16BF16_SSILNSP_5MajorE0ELSR_0ELNSP_7ScaleInE1ELSS_1EEEEEENS4_6LayoutINS5_IJSC_SC_SC_EEENS5_IJNSA_ILi0EEESX_SX_EEEEENS5_IJNS4_10UnderscoreES10_S10_EEEEENS4_13SM90_TMA_LOADENS4_14ComposedLayoutINS4_7SwizzleILi2ELi4ELi3EEENS4_18smem_ptr_flag_bitsILi16EEENSV_INS5_IJNSA_ILi8EEESI_EEENS5_IJSI_SC_EEEEEEEvNS4_8identityENS4_23SM90_TMA_LOAD_MULTICASTES1D_vS1E_EENS_8epilogue10collective6detail29Sm90TmaWarpSpecializedAdapterINS1I_15DefaultEpilogueISK_SL_SL_NS1H_6thread17LinearCombinationISK_Li1EffLNS1M_9ScaleType4KindE0ELNS_15FloatRoundStyleE2ESK_EENS1_15EpilogueDefaultEEEEEvvEEEEvNT_6ParamsE,"ax",@progbits
	.align	128
.text._ZN7cutlass13device_kernelINS_4gemm6kernel13GemmUniversalIN4cute5tupleIJiiiiEEENS1_10collective13CollectiveMmaINS1_34MainloopSm90TmaGmmaWarpSpecializedILi11ENS5_IJNS4_1CILi4EEENSA_ILi1EEESC_EEENS1_32KernelTmaWarpSpecializedPingpongEEENS5_IJNSA_ILi64EEENSA_ILi256EEENSA_ILi32EEEEEENS_10bfloat16_tENS5_IJlSC_lEEESK_SL_NS4_8TiledMMAINS4_8MMA_AtomIJNS4_4SM904GMMA28MMA_64x256x16_F32BF16BF16_SSILNSP_5MajorE0ELSR_0ELNSP_7ScaleInE1ELSS_1EEEEEENS4_6LayoutINS5_IJSC_SC_SC_EEENS5_IJNSA_ILi0EEESX_SX_EEEEENS5_IJNS4_10UnderscoreES10_S10_EEEEENS4_13SM90_TMA_LOADENS4_14ComposedLayoutINS4_7SwizzleILi2ELi4ELi3EEENS4_18smem_ptr_flag_bitsILi16EEENSV_INS5_IJNSA_ILi8EEESI_EEENS5_IJSI_SC_EEEEEEEvNS4_8identityENS4_23SM90_TMA_LOAD_MULTICASTES1D_vS1E_EENS_8epilogue10collective6detail29Sm90TmaWarpSpecializedAdapterINS1I_15DefaultEpilogueISK_SL_SL_NS1H_6thread17LinearCombinationISK_Li1EffLNS1M_9ScaleType4KindE0ELNS_15FloatRoundStyleE2ESK_EENS1_15EpilogueDefaultEEEEEvvEEEEvNT_6ParamsE:
        .type           _ZN7cutlass13device_kernelINS_4gemm6kernel13GemmUniversalIN4cute5tupleIJiiiiEEENS1_10collective13CollectiveMmaINS1_34MainloopSm90TmaGmmaWarpSpecializedILi11ENS5_IJNS4_1CILi4EEENSA_ILi1EEESC_EEENS1_32KernelTmaWarpSpecializedPingpongEEENS5_IJNSA_ILi64EEENSA_ILi256EEENSA_ILi32EEEEEENS_10bfloat16_tENS5_IJlSC_lEEESK_SL_NS4_8TiledMMAINS4_8MMA_AtomIJNS4_4SM904GMMA28MMA_64x256x16_F32BF16BF16_SSILNSP_5MajorE0ELSR_0ELNSP_7ScaleInE1ELSS_1EEEEEENS4_6LayoutINS5_IJSC_SC_SC_EEENS5_IJNSA_ILi0EEESX_SX_EEEEENS5_IJNS4_10UnderscoreES10_S10_EEEEENS4_13SM90_TMA_LOADENS4_14ComposedLayoutINS4_7SwizzleILi2ELi4ELi3EEENS4_18smem_ptr_flag_bitsILi16EEENSV_INS5_IJNSA_ILi8EEESI_EEENS5_IJSI_SC_EEEEEEEvNS4_8identityENS4_23SM90_TMA_LOAD_MULTICASTES1D_vS1E_EENS_8epilogue10collective6detail29Sm90TmaWarpSpecializedAdapterINS1I_15DefaultEpilogueISK_SL_SL_NS1H_6thread17LinearCombinationISK_Li1EffLNS1M_9ScaleType4KindE0ELNS_15FloatRoundStyleE2ESK_EENS1_15EpilogueDefaultEEEEEvvEEEEvNT_6ParamsE,@function
        .size           _ZN7cutlass13device_kernelINS_4gemm6kernel13GemmUniversalIN4cute5tupleIJiiiiEEENS1_10collective13CollectiveMmaINS1_34MainloopSm90TmaGmmaWarpSpecializedILi11ENS5_IJNS4_1CILi4EEENSA_ILi1EEESC_EEENS1_32KernelTmaWarpSpecializedPingpongEEENS5_IJNSA_ILi64EEENSA_ILi256EEENSA_ILi32EEEEEENS_10bfloat16_tENS5_IJlSC_lEEESK_SL_NS4_8TiledMMAINS4_8MMA_AtomIJNS4_4SM904GMMA28MMA_64x256x16_F32BF16BF16_SSILNSP_5MajorE0ELSR_0ELNSP_7ScaleInE1ELSS_1EEEEEENS4_6LayoutINS5_IJSC_SC_SC_EEENS5_IJNSA_ILi0EEESX_SX_EEEEENS5_IJNS4_10UnderscoreES10_S10_EEEEENS4_13SM90_TMA_LOADENS4_14ComposedLayoutINS4_7SwizzleILi2ELi4ELi3EEENS4_18smem_ptr_flag_bitsILi16EEENSV_INS5_IJNSA_ILi8EEESI_EEENS5_IJSI_SC_EEEEEEEvNS4_8identityENS4_23SM90_TMA_LOAD_MULTICASTES1D_vS1E_EENS_8epilogue10collective6detail29Sm90TmaWarpSpecializedAdapterINS1I_15DefaultEpilogueISK_SL_SL_NS1H_6thread17LinearCombinationISK_Li1EffLNS1M_9ScaleType4KindE0ELNS_15FloatRoundStyleE2ESK_EENS1_15EpilogueDefaultEEEEEvvEEEEvNT_6ParamsE,(.L_x_344 - _ZN7cutlass13device_kernelINS_4gemm6kernel13GemmUniversalIN4cute5tupleIJiiiiEEENS1_10collective13CollectiveMmaINS1_34MainloopSm90TmaGmmaWarpSpecializedILi11ENS5_IJNS4_1CILi4EEENSA_ILi1EEESC_EEENS1_32KernelTmaWarpSpecializedPingpongEEENS5_IJNSA_ILi64EEENSA_ILi256EEENSA_ILi32EEEEEENS_10bfloat16_tENS5_IJlSC_lEEESK_SL_NS4_8TiledMMAINS4_8MMA_AtomIJNS4_4SM904GMMA28MMA_64x256x16_F32BF16BF16_SSILNSP_5MajorE0ELSR_0ELNSP_7ScaleInE1ELSS_1EEEEEENS4_6LayoutINS5_IJSC_SC_SC_EEENS5_IJNSA_ILi0EEESX_SX_EEEEENS5_IJNS4_10UnderscoreES10_S10_EEEEENS4_13SM90_TMA_LOADENS4_14ComposedLayoutINS4_7SwizzleILi2ELi4ELi3EEENS4_18smem_ptr_flag_bitsILi16EEENSV_INS5_IJNSA_ILi8EEESI_EEENS5_IJSI_SC_EEEEEEEvNS4_8identityENS4_23SM90_TMA_LOAD_MULTICASTES1D_vS1E_EENS_8epilogue10collective6detail29Sm90TmaWarpSpecializedAdapterINS1I_15DefaultEpilogueISK_SL_SL_NS1H_6thread17LinearCombinationISK_Li1EffLNS1M_9ScaleType4KindE0ELNS_15FloatRoundStyleE2ESK_EENS1_15EpilogueDefaultEEEEEvvEEEEvNT_6ParamsE)
        .other          _ZN7cutlass13device_kernelINS_4gemm6kernel13GemmUniversalIN4cute5tupleIJiiiiEEENS1_10collective13CollectiveMmaINS1_34MainloopSm90TmaGmmaWarpSpecializedILi11ENS5_IJNS4_1CILi4EEENSA_ILi1EEESC_EEENS1_32KernelTmaWarpSpecializedPingpongEEENS5_IJNSA_ILi64EEENSA_ILi256EEENSA_ILi32EEEEEENS_10bfloat16_tENS5_IJlSC_lEEESK_SL_NS4_8TiledMMAINS4_8MMA_AtomIJNS4_4SM904GMMA28MMA_64x256x16_F32BF16BF16_SSILNSP_5MajorE0ELSR_0ELNSP_7ScaleInE1ELSS_1EEEEEENS4_6LayoutINS5_IJSC_SC_SC_EEENS5_IJNSA_ILi0EEESX_SX_EEEEENS5_IJNS4_10UnderscoreES10_S10_EEEEENS4_13SM90_TMA_LOADENS4_14ComposedLayoutINS4_7SwizzleILi2ELi4ELi3EEENS4_18smem_ptr_flag_bitsILi16EEENSV_INS5_IJNSA_ILi8EEESI_EEENS5_IJSI_SC_EEEEEEEvNS4_8identityENS4_23SM90_TMA_LOAD_MULTICASTES1D_vS1E_EENS_8epilogue10collective6detail29Sm90TmaWarpSpecializedAdapterINS1I_15DefaultEpilogueISK_SL_SL_NS1H_6thread17LinearCombinationISK_Li1EffLNS1M_9ScaleType4KindE0ELNS_15FloatRoundStyleE2ESK_EENS1_15EpilogueDefaultEEEEEvvEEEEvNT_6ParamsE,@"STO_CUDA_ENTRY STV_DEFAULT"
_ZN7cutlass13device_kernelINS_4gemm6kernel13GemmUniversalIN4cute5tupleIJiiiiEEENS1_10collective13CollectiveMmaINS1_34MainloopSm90TmaGmmaWarpSpecializedILi11ENS5_IJNS4_1CILi4EEENSA_ILi1EEESC_EEENS1_32KernelTmaWarpSpecializedPingpongEEENS5_IJNSA_ILi64EEENSA_ILi256EEENSA_ILi32EEEEEENS_10bfloat16_tENS5_IJlSC_lEEESK_SL_NS4_8TiledMMAINS4_8MMA_AtomIJNS4_4SM904GMMA28MMA_64x256x16_F32BF16BF16_SSILNSP_5MajorE0ELSR_0ELNSP_7ScaleInE1ELSS_1EEEEEENS4_6LayoutINS5_IJSC_SC_SC_EEENS5_IJNSA_ILi0EEESX_SX_EEEEENS5_IJNS4_10UnderscoreES10_S10_EEEEENS4_13SM90_TMA_LOADENS4_14ComposedLayoutINS4_7SwizzleILi2ELi4ELi3EEENS4_18smem_ptr_flag_bitsILi16EEENSV_INS5_IJNSA_ILi8EEESI_EEENS5_IJSI_SC_EEEEEEEvNS4_8identityENS4_23SM90_TMA_LOAD_MULTICASTES1D_vS1E_EENS_8epilogue10collective6detail29Sm90TmaWarpSpecializedAdapterINS1I_15DefaultEpilogueISK_SL_SL_NS1H_6thread17LinearCombinationISK_Li1EffLNS1M_9ScaleType4KindE0ELNS_15FloatRoundStyleE2ESK_EENS1_15EpilogueDefaultEEEEEvvEEEEvNT_6ParamsE:
[----:B------:R-:W0:Y:S02]  /*0000*/  LDC R1, c[0x0][0x28] ;  /* 0x00000a00ff017b82 */ /* 0x000e240000000800 */
[----:B0-----:R-:W-:Y:S01]  /*0010*/  VIADD R1, R1, 0xfffffff8 ;  /* 0xfffffff801017836 */ /* 0x001fe20000000000 */
[----:B------:R-:W0:Y:S01]  /*0020*/  S2R R4, SR_TID.X ;  /* 0x0000000000047919 */ /* 0x000e220000002100 */
[----:B------:R-:W-:Y:S01]  /*0030*/  ELECT P0, URZ, PT ;  /* 0x00000000003f782f */ /* 0x000fe20003800000 */
[----:B------:R-:W-:Y:S01]  /*0040*/  BSSY B0, `(.L_x_0) ;  /* 0x000000f000007945 */ /* 0x000fe20003800000 */
[--C-:B0-----:R-:W-:Y:S02]  /*0050*/  SHF.R.U32.HI R2, RZ, 0x5, R4.reuse ;  /* 0x00000005ff027819 */ /* 0x101fe40000011604 */
[----:B------:R-:W-:-:S03]  /*0060*/  SHF.R.U32.HI R7, RZ, 0x7, R4 ;  /* 0x00000007ff077819 */ /* 0x000fc60000011604 */
[----:B------:R-:W0:Y:S04]  /*0070*/  SHFL.IDX PT, R5, R2, RZ, 0x1f ;  /* 0x00001fff02057589 */ /* 0x000e2800000e0000 */
[----:B------:R1:W2:Y:S01]  /*0080*/  SHFL.IDX PT, R10, R7, RZ, 0x1f ;  /* 0x00001fff070a7589 */ /* 0x0002a200000e0000 */
[----:B0-----:R-:W-:-:S13]  /*0090*/  ISETP.NE.OR P0, PT, R5, RZ, !P0 ;  /* 0x000000ff0500720c */ /* 0x001fda0004705670 */
[----:B-12---:R-:W-:Y:S05]  /*00a0*/  @P0 BRA `(.L_x_1) ;  /* 0x0000000000200947 */ /* 0x006fea0003800000 */
[----:B------:R-:W-:Y:S02]  /*00b0*/  ULDC.64 UR4, c[0x0][0x198] ;  /* 0x0000660000047ab9 */ /* 0x000fe40000000a00 */
[----:B------:R-:W-:Y:S02]  /*00c0*/  UIADD3 UR6, UP0, UR4, 0xf0, URZ ;  /* 0x000000f004067890 */ /* 0x000fe4000ff1e03f */
[----:B------:R-:W-:Y:S02]  /*00d0*/  UIADD3 UR4, UP1, UR4, 0x1f0, URZ ;  /* 0x000001f004047890 */ /* 0x000fe4000ff3e03f */
[----:B------:R-:W-:Y:S02]  /*00e0*/  UIADD3.X UR7, URZ, UR5, URZ, UP0, !UPT ;  /* 0x000000053f077290 */ /* 0x000fe400087fe43f */
[----:B------:R-:W-:-:S07]  /*00f0*/  UIADD3.X UR5, URZ, UR5, URZ, UP1, !UPT ;  /* 0x000000053f057290 */ /* 0x000fce0008ffe43f */
[----:B------:R0:W-:Y:S02]  /*0100*/  UTMACCTL.PF [UR6] ;  /* 0x00000000060079b9 */ /* 0x0001e40008040000 */
[----:B------:R0:W-:Y:S02]  /*0110*/  UTMACCTL.PF [UR4] ;  /* 0x00000000040079b9 */ /* 0x0001e40008040000 */
[----:B0-----:R-:W-:Y:S01]  /*0120*/  NOP ;  /* 0x0000000000007918 */ /* 0x001fe20000000000 */
.L_x_1:
[----:B------:R-:W-:Y:S05]  /*0130*/  BSYNC B0 ;  /* 0x0000000000007941 */ /* 0x000fea0003800000 */
.L_x_0:
[----:B------:R-:W0:Y:S01]  /*0140*/  SHFL.IDX PT, R8, R2, RZ, 0x1f ;  /* 0x00001fff02087589 */ /* 0x000e2200000e0000 */
[----:B------:R-:W-:-:S04]  /*0150*/  SHF.R.S32.HI R3, RZ, 0x1f, R4 ;  /* 0x0000001fff037819 */ /* 0x000fc80000011404 */
[----:B------:R-:W-:-:S04]  /*0160*/  LEA.HI R3, R3, R4, RZ, 0x7 ;  /* 0x0000000403037211 */ /* 0x000fc800078f38ff */
[----:B------:R-:W-:-:S05]  /*0170*/  LOP3.LUT R3, R3, 0xffffff80, RZ, 0xc0, !PT ;  /* 0xffffff8003037812 */ /* 0x000fca00078ec0ff */
[----:B------:R-:W-:Y:S01]  /*0180*/  IMAD.IADD R3, R4, 0x1, -R3 ;  /* 0x0000000104037824 */ /* 0x000fe200078e0a03 */
[----:B0-----:R-:W-:-:S13]  /*0190*/  ISETP.NE.AND P0, PT, R8, RZ, PT ;  /* 0x000000ff0800720c */ /* 0x001fda0003f05270 */
[----:B------:R-:W-:Y:S05]  /*01a0*/  @P0 BRA `(.L_x_2) ;  /* 0x00000000009c0947 */ /* 0x000fea0003800000 */
[----:B------:R-:W-:Y:S01]  /*01b0*/  ELECT P0, URZ, PT ;  /* 0x00000000003f782f */ /* 0x000fe20003800000 */
[----:B------:R-:W-:-:S12]  /*01c0*/  BSSY B0, `(.L_x_2) ;  /* 0x0000025000007945 */ /* 0x000fd80003800000 */
[----:B------:R-:W-:Y:S05]  /*01d0*/  @!P0 BRA `(.L_x_3) ;  /* 0x00000000008c8947 */ /* 0x000fea0003800000 */
[----:B------:R-:W0:Y:S01]  /*01e0*/  S2UR UR8, SR_CgaCtaId ;  /* 0x00000000000879c3 */ /* 0x000e220000008800 */
[----:B------:R-:W-:Y:S01]  /*01f0*/  UMOV UR4, 0x400 ;  /* 0x0000040000047882 */ /* 0x000fe20000000000 */
[----:B------:R-:W-:Y:S01]  /*0200*/  UMOV UR5, 0x1 ;  /* 0x0000000100057882 */ /* 0x000fe20000000000 */
[----:B------:R-:W-:Y:S02]  /*0210*/  UMOV UR6, 0x4 ;  /* 0x0000000400067882 */ /* 0x000fe40000000000 */
[----:B------:R-:W-:-:S04]  /*0220*/  UIADD3 UR6, -UR6, 0x100000, URZ ;  /* 0x0010000006067890 */ /* 0x000fc8000fffe13f */
[----:B------:R-:W-:Y:S02]  /*0230*/  USHF.L.U32 UR7, UR6, 0xb, URZ ;  /* 0x0000000b06077899 */ /* 0x000fe4000800063f */
[----:B------:R-:W-:Y:S02]  /*0240*/  USHF.L.U32 UR6, UR6, 0x1, URZ ;  /* 0x0000000106067899 */ /* 0x000fe4000800063f */
[----:B0-----:R-:W-:Y:S02]  /*0250*/  ULEA UR8, UR8, UR4, 0x18 ;  /* 0x0000000408087291 */ /* 0x001fe4000f8ec03f */
[----:B------:R-:W-:-:S04]  /*0260*/  UIADD3 UR4, -UR5, 0x100000, URZ ;  /* 0x0010000005047890 */ /* 0x000fc8000fffe13f */
[----:B------:R-:W-:Y:S02]  /*0270*/  USHF.L.U32 UR5, UR4, 0xb, URZ ;  /* 0x0000000b04057899 */ /* 0x000fe4000800063f */
[----:B------:R-:W-:Y:S01]  /*0280*/  USHF.L.U32 UR4, UR4, 0x1, URZ ;  /* 0x0000000104047899 */ /* 0x000fe2000800063f */
[----:B------:R-:W0:Y:S11]  /*0290*/  FENCE.VIEW.ASYNC.S ;  /* 0x00000000000073c6 */ /* 0x000e360000000000 */
[----:B0-----:R0:W1:Y:S01]  /*02a0*/  SYNCS.EXCH.64 URZ, [UR8], UR4 ;  /* 0x00000004083f75b2 */ /* 0x0010620008000100 */
[----:B------:R0:W2:Y:S01]  /*02b0*/  SYNCS.EXCH.64 URZ, [UR8+0x58], UR6 ;  /* 0x00005806083f75b2 */ /* 0x0000a20008000100 */
[----:B------:R0:W3:Y:S01]  /*02c0*/  SYNCS.EXCH.64 URZ, [UR8+0x8], UR4 ;  /* 0x00000804083f75b2 */ /* 0x0000e20008000100 */
[----:B------:R0:W4:Y:S01]  /*02d0*/  SYNCS.EXCH.64 URZ, [UR8+0x60], UR6 ;  /* 0x00006006083f75b2 */ /* 0x0001220008000100 */
[----:B------:R0:W0:Y:S01]  /*02e0*/  SYNCS.EXCH.64 URZ, [UR8+0x10], UR4 ;  /* 0x00001004083f75b2 */ /* 0x0000220008000100 */
        /* <DEDUP_REMOVED lines=17> */
[----:B------:R-:W-:Y:S01]  /*0400*/  NOP ;  /* 0x0000000000007918 */ /* 0x000fe20000000000 */
.L_x_3:
[----:B0-----:R-:W-:Y:S05]  /*0410*/  BSYNC B0 ;  /* 0x0000000000007941 */ /* 0x001fea0003800000 */
.L_x_2:
[----:B------:R-:W0:Y:S01]  /*0420*/  S2UR UR12, SR_CTAID.X ;  /* 0x00000000000c79c3 */ /* 0x000e220000002500 */
[----:B------:R-:W-:Y:S01]  /*0430*/  SHF.R.S32.HI R0, RZ, 0x1f, R3 ;  /* 0x0000001fff007819 */ /* 0x000fe20000011403 */
[----:B------:R-:W5:Y:S01]  /*0440*/  SHFL.IDX PT, R15, R2, RZ, 0x1f ;  /* 0x00001fff020f7589 */ /* 0x000f6200000e0000 */
[----:B------:R-:W-:Y:S02]  /*0450*/  SHF.R.S32.HI R11, RZ, 0x1f, R8 ;  /* 0x0000001fff0b7819 */ /* 0x000fe40000011408 */
[----:B------:R-:W-:Y:S02]  /*0460*/  ELECT P0, URZ, PT ;  /* 0x00000000003f782f */ /* 0x000fe40003800000 */
[----:B------:R-:W-:Y:S01]  /*0470*/  LEA.HI R6, R0, R3, RZ, 0x3 ;  /* 0x0000000300067211 */ /* 0x000fe200078f18ff */
[----:B------:R1:W2:Y:S01]  /*0480*/  SHFL.IDX PT, R13, R2, RZ, 0x1f ;  /* 0x00001fff020d7589 */ /* 0x0002a200000e0000 */
[----:B------:R-:W-:Y:S02]  /*0490*/  LEA.HI R11, R11, R8, RZ, 0x2 ;  /* 0x000000080b0b7211 */ /* 0x000fe400078f10ff */
[----:B------:R-:W-:-:S02]  /*04a0*/  ELECT P1, URZ, PT ;  /* 0x00000000003f782f */ /* 0x000fc40003820000 */
[--C-:B------:R-:W-:Y:S01]  /*04b0*/  SHF.R.S32.HI R9, RZ, 0x3, R6.reuse ;  /* 0x00000003ff097819 */ /* 0x100fe20000011406 */
[----:B------:R-:W-:Y:S01]  /*04c0*/  ULDC UR4, c[0x0][0x150] ;  /* 0x0000540000047ab9 */ /* 0x000fe20000000800 */
[----:B------:R-:W-:Y:S01]  /*04d0*/  SHF.R.S32.HI R12, RZ, 0x1f, R6 ;  /* 0x0000001fff0c7819 */ /* 0x000fe20000011406 */
[----:B------:R-:W3:Y:S01]  /*04e0*/  LDC R14, c[0x0][0x140] ;  /* 0x00005000ff0e7b82 */ /* 0x000ee20000000800 */
[----:B------:R-:W4:Y:S01]  /*04f0*/  S2R R6, SR_CTAID.Y ;  /* 0x0000000000067919 */ /* 0x000f220000002600 */
[----:B------:R-:W-:Y:S01]  /*0500*/  LOP3.LUT R11, R11, 0x3ffffffc, RZ, 0xc0, !PT ;  /* 0x3ffffffc0b0b7812 */ /* 0x000fe200078ec0ff */
[----:B------:R-:W-:Y:S01]  /*0510*/  UMOV UR11, 0x80 ;  /* 0x00000080000b7882 */ /* 0x000fe20000000000 */
[----:B------:R-:W-:Y:S01]  /*0520*/  LEA.HI R12, R12, R9, RZ, 0x2 ;  /* 0x000000090c0c7211 */ /* 0x000fe200078f10ff */
[----:B------:R-:W-:Y:S01]  /*0530*/  NOP ;  /* 0x0000000000007918 */ /* 0x000fe20000000000 */
[----:B-1----:R-:W-:Y:S01]  /*0540*/  SHF.R.S32.HI R2, RZ, 0x1f, R5 ;  /* 0x0000001fff027819 */ /* 0x002fe20000011405 */
[----:B------:R-:W-:Y:S01]  /*0550*/  IMAD.IADD R11, R8, 0x1, -R11 ;  /* 0x00000001080b7824 */ /* 0x000fe200078e0a0b */
[----:B------:R-:W-:Y:S01]  /*0560*/  LOP3.LUT R12, R12, 0xfffffffc, RZ, 0xc0, !PT ;  /* 0xfffffffc0c0c7812 */ /* 0x000fe200078ec0ff */
[----:B------:R-:W1:Y:S01]  /*0570*/  LDC R25, c[0x0][0x148] ;  /* 0x00005200ff197b82 */ /* 0x000e620000000800 */
[----:B------:R-:W-:Y:S01]  /*0580*/  LEA.HI R2, R2, R5, RZ, 0x2 ;  /* 0x0000000502027211 */ /* 0x000fe200078f10ff */
[----:B------:R-:W-:Y:S01]  /*0590*/  NOP ;  /* 0x0000000000007918 */ /* 0x000fe20000000000 */
[C---:B------:R-:W-:Y:S01]  /*05a0*/  VIADD R35, R10.reuse, 0xffffffff ;  /* 0xffffffff0a237836 */ /* 0x040fe20000000000 */
[----:B------:R-:W-:Y:S01]  /*05b0*/  ISETP.NE.AND P3, PT, R10, RZ, PT ;  /* 0x000000ff0a00720c */ /* 0x000fe20003f65270 */
[----:B------:R-:W-:Y:S01]  /*05c0*/  IMAD.IADD R12, R9, 0x1, -R12 ;  /* 0x00000001090c7824 */ /* 0x000fe200078e0a0c */
[----:B0-----:R-:W-:Y:S01]  /*05d0*/  I2FP.F32.U32 R9, UR12 ;  /* 0x0000000c00097c45 */ /* 0x001fe20008201000 */
[----:B------:R-:W-:Y:S01]  /*05e0*/  IMAD.MOV.U32 R153, RZ, RZ, 0x1 ;  /* 0x00000001ff997424 */ /* 0x000fe200078e00ff */
[----:B-----5:R-:W-:Y:S01]  /*05f0*/  ISETP.NE.OR P0, PT, R15, RZ, !P0 ;  /* 0x000000ff0f00720c */ /* 0x020fe20004705670 */
[----:B------:R-:W-:Y:S01]  /*0600*/  IMAD R11, R11, 0x4, R12 ;  /* 0x000000040b0b7824 */ /* 0x000fe200078e020c */
[----:B--2---:R-:W-:Y:S01]  /*0610*/  ISETP.NE.OR P1, PT, R13, RZ, !P1 ;  /* 0x000000ff0d00720c */ /* 0x004fe20004f25670 */
[----:B------:R-:W-:Y:S01]  /*0620*/  FMUL R9, R9, UR4 ;  /* 0x0000000409097c20 */ /* 0x000fe20008400000 */
[----:B------:R-:W0:Y:S01]  /*0630*/  LDC R13, c[0x0][0x144] ;  /* 0x00005100ff0d7b82 */ /* 0x000e220000000800 */
[----:B------:R-:W-:Y:S01]  /*0640*/  LOP3.LUT R2, R2, 0xfffffffc, RZ, 0xc0, !PT ;  /* 0xfffffffc02027812 */ /* 0x000fe200078ec0ff */
[----:B------:R-:W-:Y:S01]  /*0650*/  ULDC UR4, c[0x0][0x154] ;  /* 0x0000550000047ab9 */ /* 0x000fe20000000800 */
[----:B------:R-:W-:Y:S01]  /*0660*/  SHF.R.S32.HI R8, RZ, 0x1f, R11 ;  /* 0x0000001fff087819 */ /* 0x000fe2000001140b */
[----:B------:R-:W-:Y:S01]  /*0670*/  IMAD.SHL.U32 R152, R11, 0x4, RZ ;  /* 0x000000040b987824 */ /* 0x000fe200078e00ff */
[----:B------:R-:W2:Y:S01]  /*0680*/  F2I.U32.TRUNC.NTZ R9, R9 ;  /* 0x0000000900097305 */ /* 0x000ea2000020f000 */
[----:B------:R-:W-:Y:S01]  /*0690*/  IMAD.IADD R5, R5, 0x1, -R2 ;  /* 0x0000000105057824 */ /* 0x000fe200078e0a02 */
[----:B------:R-:W-:-:S02]  /*06a0*/  LEA.HI R8, R8, R11, RZ, 0x2 ;  /* 0x0000000b08087211 */ /* 0x000fc400078f10ff */
[----:B------:R-:W-:Y:S01]  /*06b0*/  VOTEU.ALL UP2, P0 ;  /* 0x00000000003f7886 */ /* 0x000fe20000040000 */
[----:B------:R-:W-:Y:S01]  /*06c0*/  LOP3.LUT R152, R11, 0xc, R152, 0x78, !PT ;  /* 0x0000000c0b987812 */ /* 0x000fe200078e7898 */
[----:B------:R-:W-:Y:S01]  /*06d0*/  VOTEU.ALL UP3, P1 ;  /* 0x00000000003f7886 */ /* 0x000fe20000860000 */
[----:B----4-:R-:W-:Y:S01]  /*06e0*/  I2FP.F32.U32 R2, R6 ;  /* 0x0000000600027245 */ /* 0x010fe20000201000 */
[----:B------:R-:W-:Y:S01]  /*06f0*/  VOTEU.ALL UP4, P1 ;  /* 0x00000000003f7886 */ /* 0x000fe20000880000 */
[----:B------:R-:W4:Y:S01]  /*0700*/  @!UP2 S2UR UR7, SR_CgaCtaId ;  /* 0x000000000007a9c3 */ /* 0x000f220000008800 */
[----:B------:R-:W-:Y:S01]  /*0710*/  LOP3.LUT R8, R8, 0xfffffffc, RZ, 0xc0, !PT ;  /* 0xfffffffc08087812 */ /* 0x000fe200078ec0ff */
[----:B------:R-:W-:Y:S01]  /*0720*/  @!UP2 UMOV UR6, 0x400 ;  /* 0x000004000006a882 */ /* 0x000fe20000000000 */
[----:B------:R-:W-:Y:S01]  /*0730*/  FMUL R2, R2, UR4 ;  /* 0x0000000402027c20 */ /* 0x000fe20008400000 */
[----:B------:R-:W-:Y:S01]  /*0740*/  UMOV UR4, 0x20 ;  /* 0x0000002000047882 */ /* 0x000fe20000000000 */
[----:B------:R-:W-:Y:S01]  /*0750*/  @!UP3 UMOV UR9, 0x400 ;  /* 0x000004000009b882 */ /* 0x000fe20000000000 */
[----:B--2---:R-:W-:Y:S01]  /*0760*/  IMAD.MOV R12, RZ, RZ, -R9 ;  /* 0x000000ffff0c7224 */ /* 0x004fe200078e0a09 */
[----:B------:R-:W-:-:S04]  /*0770*/  @!UP2 UIADD3 UR4, -UR4, 0x100000, URZ ;  /* 0x001000000404a890 */ /* 0x000fc8000fffe13f */
[----:B------:R-:W-:Y:S02]  /*0780*/  @!UP2 USHF.L.U32 UR5, UR4, 0xb, URZ ;  /* 0x0000000b0405a899 */ /* 0x000fe4000800063f */
[----:B------:R-:W-:Y:S01]  /*0790*/  @!UP2 USHF.L.U32 UR4, UR4, 0x1, URZ ;  /* 0x000000010404a899 */ /* 0x000fe2000800063f */
[----:B------:R-:W2:Y:S01]  /*07a0*/  @!UP3 S2UR UR10, SR_CgaCtaId ;  /* 0x00000000000ab9c3 */ /* 0x000ea20000008800 */
[----:B------:R-:W-:Y:S01]  /*07b0*/  IMAD.IADD R8, R11, 0x1, -R8 ;  /* 0x000000010b087824 */ /* 0x000fe200078e0a08 */
[----:B------:R-:W5:Y:S01]  /*07c0*/  F2I.U32.TRUNC.NTZ R2, R2 ;  /* 0x0000000200027305 */ /* 0x000f62000020f000 */
[----:B0-----:R-:W-:Y:S01]  /*07d0*/  IMAD R21, R13, R12, UR12 ;  /* 0x0000000c0d157e24 */ /* 0x001fe2000f8e020c */
[----:B------:R-:W-:Y:S01]  /*07e0*/  VOTEU.ALL UP5, P1 ;  /* 0x00000000003f7886 */ /* 0x000fe200008a0000 */
[----:B---3--:R-:W-:Y:S01]  /*07f0*/  ISETP.EQ.U32.AND P2, PT, R14, 0x1, PT ;  /* 0x000000010e00780c */ /* 0x008fe20003f42070 */
[----:B------:R-:W-:Y:S01]  /*0800*/  VOTEU.ALL UP0, P0 ;  /* 0x00000000003f7886 */ /* 0x000fe20000000000 */
[----:B------:R-:W-:Y:S01]  /*0810*/  VOTEU.ALL UP1, P0 ;  /* 0x00000000003f7886 */ /* 0x000fe20000020000 */
[----:B------:R-:W-:Y:S01]  /*0820*/  ISETP.NE.AND P4, PT, R8, R21, PT ;  /* 0x000000150800720c */ /* 0x000fe20003f85270 */
[----:B------:R0:W3:Y:S01]  /*0830*/  SHFL.IDX PT, R14, R7, RZ, 0x1f ;  /* 0x00001fff070e7589 */ /* 0x0000e200000e0000 */
[----:B------:R-:W-:-:S02]  /*0840*/  LOP3.LUT P0, RZ, R3, 0x7, RZ, 0xc0, !PT ;  /* 0x0000000703ff7812 */ /* 0x000fc4000780c0ff */
[----:B------:R-:W-:Y:S02]  /*0850*/  ISETP.GE.U32.AND P6, PT, R35, 0x2, PT ;  /* 0x000000022300780c */ /* 0x000fe40003fc6070 */
[----:B------:R-:W-:Y:S01]  /*0860*/  ISETP.LT.U32.AND P0, PT, R152, 0x4, !P0 ;  /* 0x000000049800780c */ /* 0x000fe20004701070 */
[----:B----4-:R-:W-:Y:S01]  /*0870*/  @!UP2 ULEA UR8, UR7, UR6, 0x18 ;  /* 0x000000060708a291 */ /* 0x010fe2000f8ec03f */
[----:B-----5:R-:W-:Y:S01]  /*0880*/  IMAD.MOV R20, RZ, RZ, -R2 ;  /* 0x000000ffff147224 */ /* 0x020fe200078e0a02 */
[----:B------:R-:W-:-:S04]  /*0890*/  @!UP3 UIADD3 UR6, -UR11, 0x100000, URZ ;  /* 0x001000000b06b890 */ /* 0x000fc8000fffe13f */
[----:B------:R-:W-:Y:S02]  /*08a0*/  @!UP3 USHF.L.U32 UR7, UR6, 0xb, URZ ;  /* 0x0000000b0607b899 */ /* 0x000fe4000800063f */
[----:B------:R-:W-:Y:S01]  /*08b0*/  @!UP3 USHF.L.U32 UR6, UR6, 0x1, URZ ;  /* 0x000000010606b899 */ /* 0x000fe2000800063f */
[----:B------:R-:W-:Y:S01]  /*08c0*/  VOTEU.ALL UP2, P1 ;  /* 0x00000000003f7886 */ /* 0x000fe20000840000 */
[----:B------:R-:W-:Y:S01]  /*08d0*/  @P4 SHF.R.S32.HI R9, RZ, 0x1f, R152 ;  /* 0x0000001fff094819 */ /* 0x000fe20000011498 */
[----:B-1----:R-:W-:Y:S01]  /*08e0*/  IMAD R2, R25, R20, R6 ;  /* 0x0000001419027224 */ /* 0x002fe200078e0206 */
[----:B--2---:R-:W-:Y:S02]  /*08f0*/  @!UP3 ULEA UR9, UR10, UR9, 0x18 ;  /* 0x000000090a09b291 */ /* 0x004fe4000f8ec03f */
[----:B------:R-:W-:Y:S01]  /*0900*/  @P4 LEA.HI R9, R9, R152, RZ, 0x2 ;  /* 0x0000009809094211 */ /* 0x000fe200078f10ff */
[----:B------:R-:W-:Y:S01]  /*0910*/  VOTEU.ALL UP3, P1 ;  /* 0x00000000003f7886 */ /* 0x000fe20000860000 */
[----:B------:R-:W-:Y:S01]  /*0920*/  ISETP.NE.AND P1, PT, R5, 0x3, PT ;  /* 0x000000030500780c */ /* 0x000fe20003f25270 */
[----:B------:R-:W1:Y:S02]  /*0930*/  FENCE.VIEW.ASYNC.S ;  /* 0x00000000000073c6 */ /* 0x000e640000000000 */
[----:B-1----:R0:W1:Y:S01]  /*0940*/  @!UP0 SYNCS.EXCH.64 URZ, [UR8+0xe0], UR4 ;  /* 0x0000e004083f85b2 */ /* 0x0020620008000100 */
[----:B------:R-:W-:-:S02]  /*0950*/  @P4 SHF.R.S32.HI R9, RZ, 0x2, R9 ;  /* 0x00000002ff094819 */ /* 0x000fc40000011409 */
[----:B------:R-:W-:Y:S02]  /*0960*/  ISETP.EQ.OR P1, PT, R5, RZ, !P1 ;  /* 0x000000ff0500720c */ /* 0x000fe40004f22670 */
[----:B------:R-:W-:Y:S02]  /*0970*/  @P4 ISETP.NE.AND P5, PT, R9, R2, PT ;  /* 0x000000020900420c */ /* 0x000fe40003fa5270 */
[----:B------:R-:W-:Y:S02]  /*0980*/  ISETP.EQ.AND P1, PT, R10, RZ, P1 ;  /* 0x000000ff0a00720c */ /* 0x000fe40000f22270 */
[----:B------:R-:W-:Y:S02]  /*0990*/  SEL R2, RZ, 0x1, !P0 ;  /* 0x00000001ff027807 */ /* 0x000fe40004000000 */
[----:B------:R-:W-:Y:S02]  /*09a0*/  @P4 SEL R153, RZ, 0x1, P5 ;  /* 0x00000001ff994807 */ /* 0x000fe40002800000 */
[----:B------:R-:W-:-:S02]  /*09b0*/  SEL R16, RZ, 0x1, !P1 ;  /* 0x00000001ff107807 */ /* 0x000fc40004800000 */
[----:B------:R-:W-:Y:S01]  /*09c0*/  LOP3.LUT R153, R153, R2, RZ, 0xc0, !PT ;  /* 0x0000000299997212 */ /* 0x000fe200078ec0ff */
[----:B------:R0:W2:Y:S01]  /*09d0*/  @!UP1 SYNCS.EXCH.64 URZ, [UR8+0xe8], UR4 ;  /* 0x0000e804083f95b2 */ /* 0x0000a20008000100 */
[----:B------:R-:W-:Y:S01]  /*09e0*/  NOP ;  /* 0x0000000000007918 */ /* 0x000fe20000000000 */
[----:B------:R-:W-:Y:S01]  /*09f0*/  SEL R16, R16, 0x2, P6 ;  /* 0x0000000210107807 */ /* 0x000fe20003000000 */
[----:B------:R0:W4:Y:S01]  /*0a00*/  @!UP2 SYNCS.EXCH.64 URZ, [UR9+0xc0], UR6 ;  /* 0x0000c006093fa5b2 */ /* 0x0001220008000100 */
[----:B------:R0:W0:Y:S01]  /*0a10*/  @!UP3 SYNCS.EXCH.64 URZ, [UR9+0xc8], UR6 ;  /* 0x0000c806093fb5b2 */ /* 0x0000220008000100 */
[----:B------:R0:W0:Y:S01]  /*0a20*/  @!UP4 SYNCS.EXCH.64 URZ, [UR9+0xd0], UR6 ;  /* 0x0000d006093fc5b2 */ /* 0x0000220008000100 */
[----:B------:R0:W0:Y:S01]  /*0a30*/  @!UP5 SYNCS.EXCH.64 URZ, [UR9+0xd8], UR6 ;  /* 0x0000d806093fd5b2 */ /* 0x0000220008000100 */
[----:B------:R-:W-:Y:S01]  /*0a40*/  NOP ;  /* 0x0000000000007918 */ /* 0x000fe20000000000 */
[----:B-1-3--:R-:W-:Y:S05]  /*0a50*/  @!P2 BRA `(.L_x_4) ;  /* 0x000000000008a947 */ /* 0x00afea0003800000 */
[----:B0-2-4-:R-:W-:Y:S01]  /*0a60*/  UCGABAR_ARV ;  /* 0x00000000000079c7 */ /* 0x015fe20008000000 */
[----:B------:R-:W-:Y:S05]  /*0a70*/  BRA `(.L_x_5) ;  /* 0x0000000000047947 */ /* 0x000fea0003800000 */
.L_x_4:
[----:B0-2-4-:R-:W-:Y:S01]  /*0a80*/  NOP ;  /* 0x0000000000007918 */ /* 0x015fe20000000000 */
.L_x_5:
[----:B------:R-:W-:Y:S01]  /*0a90*/  ULDC.64 UR4, c[0x0][0x598] ;  /* 0x0001660000047ab9 */ /* 0x000fe20000000a00 */
[----:B------:R-:W-:Y:S01]  /*0aa0*/  ULDC.64 UR36, c[0x0][0x208] ;  /* 0x0000820000247ab9 */ /* 0x000fe20000000a00 */
[----:B------:R-:W-:-:S04]  /*0ab0*/  ISETP.NE.U32.AND P0, PT, RZ, UR4, PT ;  /* 0x00000004ff007c0c */ /* 0x000fc8000bf05070 */
[----:B------:R-:W-:-:S13]  /*0ac0*/  ISETP.NE.AND.EX P0, PT, RZ, UR5, PT, P0 ;  /* 0x00000005ff007c0c */ /* 0x000fda000bf05300 */
[----:B------:R-:W-:Y:S05]  /*0ad0*/  @!P0 BRA `(.L_x_6) ;  /* 0x00000000001c8947 */ /* 0x000fea0003800000 */
[----:B------:R-:W0:Y:S02]  /*0ae0*/  LDC.64 R8, c[0x0][0x598] ;  /* 0x00016600ff087b82 */ /* 0x000e240000000a00 */
[----:B0-----:R-:W2:Y:S02]  /*0af0*/  LDG.E.64 R8, desc[UR36][R8.64] ;  /* 0x0000002408087981 */ /* 0x001ea4000c1e1b00 */
[----:B--2---:R-:W-:-:S04]  /*0b00*/  ISETP.NE.U32.AND P0, PT, R8, RZ, PT ;  /* 0x000000ff0800720c */ /* 0x004fc80003f05070 */
[----:B------:R-:W-:-:S13]  /*0b10*/  ISETP.NE.AND.EX P0, PT, R9, RZ, PT, P0 ;  /* 0x000000ff0900720c */ /* 0x000fda0003f05300 */
[----:B------:R-:W-:Y:S05]  /*0b20*/  @!P0 BRA `(.L_x_6) ;  /* 0x0000000000088947 */ /* 0x000fea0003800000 */
[----:B------:R0:W5:Y:S01]  /*0b30*/  LD.E R154, desc[UR36][R8.64] ;  /* 0x00000024089a7980 */ /* 0x000162000c101900 */
[----:B------:R-:W-:Y:S05]  /*0b40*/  BRA `(.L_x_7) ;  /* 0x0000000000247947 */ /* 0x000fea0003800000 */
.L_x_6:
[----:B------:R-:W-:Y:S02]  /*0b50*/  ULDC.64 UR4, c[0x0][0x588] ;  /* 0x0001620000047ab9 */ /* 0x000fe40000000a00 */
[----:B------:R-:W-:-:S04]  /*0b60*/  ISETP.NE.U32.AND P0, PT, RZ, UR4, PT ;  /* 0x00000004ff007c0c */ /* 0x000fc8000bf05070 */
[----:B------:R-:W-:-:S13]  /*0b70*/  ISETP.NE.AND.EX P0, PT, RZ, UR5, PT, P0 ;  /* 0x00000005ff007c0c */ /* 0x000fda000bf05300 */
[----:B------:R-:W-:Y:S05]  /*0b80*/  @!P0 BRA `(.L_x_8) ;  /* 0x00000000000c8947 */ /* 0x000fea0003800000 */
[----:B------:R-:W0:Y:S02]  /*0b90*/  LDC.64 R154, c[0x0][0x588] ;  /* 0x00016200ff9a7b82 */ /* 0x000e240000000a00 */
[----:B0-----:R1:W5:Y:S01]  /*0ba0*/  LDG.E R154, desc[UR36][R154.64] ;  /* 0x000000249a9a7981 */ /* 0x001362000c1e1900 */
[----:B------:R-:W-:Y:S05]  /*0bb0*/  BRA `(.L_x_7) ;  /* 0x0000000000087947 */ /* 0x000fea0003800000 */
.L_x_8:
[----:B------:R-:W-:Y:S02]  /*0bc0*/  ULDC UR4, c[0x0][0x580] ;  /* 0x0001600000047ab9 */ /* 0x000fe40000000800 */
[----:B------:R-:W-:-:S07]  /*0bd0*/  IMAD.U32 R154, RZ, RZ, UR4 ;  /* 0x00000004ff9a7e24 */ /* 0x000fce000f8e00ff */
.L_x_7:
[----:B------:R-:W-:Y:S02]  /*0be0*/  ULDC.64 UR4, c[0x0][0x5a0] ;  /* 0x0001680000047ab9 */ /* 0x000fe40000000a00 */
[----:B------:R-:W-:-:S04]  /*0bf0*/  ISETP.NE.U32.AND P0, PT, RZ, UR4, PT ;  /* 0x00000004ff007c0c */ /* 0x000fc8000bf05070 */
[----:B------:R-:W-:-:S13]  /*0c00*/  ISETP.NE.AND.EX P0, PT, RZ, UR5, PT, P0 ;  /* 0x00000005ff007c0c */ /* 0x000fda000bf05300 */
[----:B------:R-:W-:Y:S05]  /*0c10*/  @!P0 BRA `(.L_x_9) ;  /* 0x00000000001c8947 */ /* 0x000fea0003800000 */
[----:B0-----:R-:W0:Y:S02]  /*0c20*/  LDC.64 R8, c[0x0][0x5a0] ;  /* 0x00016800ff087b82 */ /* 0x001e240000000a00 */
[----:B0-----:R-:W2:Y:S02]  /*0c30*/  LDG.E.64 R8, desc[UR36][R8.64] ;  /* 0x0000002408087981 */ /* 0x001ea4000c1e1b00 */
[----:B--2---:R-:W-:-:S04]  /*0c40*/  ISETP.NE.U32.AND P0, PT, R8, RZ, PT ;  /* 0x000000ff0800720c */ /* 0x004fc80003f05070 */
[----:B------:R-:W-:-:S13]  /*0c50*/  ISETP.NE.AND.EX P0, PT, R9, RZ, PT, P0 ;  /* 0x000000ff0900720c */ /* 0x000fda0003f05300 */
[----:B------:R-:W-:Y:S05]  /*0c60*/  @!P0 BRA `(.L_x_9) ;  /* 0x0000000000088947 */ /* 0x000fea0003800000 */
[----:B-1----:R0:W5:Y:S01]  /*0c70*/  LD.E R155, desc[UR36][R8.64] ;  /* 0x00000024089b7980 */ /* 0x002162000c101900 */
[----:B------:R-:W-:Y:S05]  /*0c80*/  BRA `(.L_x_10) ;  /* 0x0000000000247947 */ /* 0x000fea0003800000 */
.L_x_9:
[----:B------:R-:W-:Y:S02]  /*0c90*/  ULDC.64 UR4, c[0x0][0x590] ;  /* 0x0001640000047ab9 */ /* 0x000fe40000000a00 */
[----:B------:R-:W-:-:S04]  /*0ca0*/  ISETP.NE.U32.AND P0, PT, RZ, UR4, PT ;  /* 0x00000004ff007c0c */ /* 0x000fc8000bf05070 */
[----:B------:R-:W-:-:S13]  /*0cb0*/  ISETP.NE.AND.EX P0, PT, RZ, UR5, PT, P0 ;  /* 0x00000005ff007c0c */ /* 0x000fda000bf05300 */
[----:B------:R-:W-:Y:S05]  /*0cc0*/  @!P0 BRA `(.L_x_11) ;  /* 0x00000000000c8947 */ /* 0x000fea0003800000 */
[----:B0-----:R-:W1:Y:S02]  /*0cd0*/  LDC.64 R8, c[0x0][0x590] ;  /* 0x00016400ff087b82 */ /* 0x001e640000000a00 */
[----:B-1----:R1:W5:Y:S01]  /*0ce0*/  LDG.E R155, desc[UR36][R8.64] ;  /* 0x00000024089b7981 */ /* 0x002362000c1e1900 */
[----:B------:R-:W-:Y:S05]  /*0cf0*/  BRA `(.L_x_10) ;  /* 0x0000000000087947 */ /* 0x000fea0003800000 */
.L_x_11:
[----:B------:R-:W-:Y:S02]  /*0d00*/  ULDC UR4, c[0x0][0x584] ;  /* 0x0001610000047ab9 */ /* 0x000fe40000000800 */
[----:B-1----:R-:W-:-:S07]  /*0d10*/  IMAD.U32 R155, RZ, RZ, UR4 ;  /* 0x00000004ff9b7e24 */ /* 0x002fce000f8e00ff */
.L_x_10:
[----:B------:R-:W2:Y:S01]  /*0d20*/  LDC R2, c[0x0][0x65c] ;  /* 0x00019700ff027b82 */ /* 0x000ea20000000800 */
[----:B------:R-:W-:Y:S01]  /*0d30*/  ULDC UR6, c[0x0][0x28c] ;  /* 0x0000a30000067ab9 */ /* 0x000fe20000000800 */
[----:B------:R-:W-:Y:S01]  /*0d40*/  ISETP.NE.AND P0, PT, R10, 0x2, PT ;  /* 0x000000020a00780c */ /* 0x000fe20003f05270 */
[----:B------:R-:W-:Y:S01]  /*0d50*/  UIADD3 UR6, UR6, 0x1f, URZ ;  /* 0x0000001f06067890 */ /* 0x000fe2000fffe03f */
[----:B01----:R-:W-:Y:S01]  /*0d60*/  IMAD.U32 R8, RZ, RZ, UR12 ;  /* 0x0000000cff087e24 */ /* 0x003fe2000f8e00ff */
[----:B------:R-:W-:Y:S01]  /*0d70*/  UMOV UR39, URZ ;  /* 0x0000003f00277c82 */ /* 0x000fe20008000000 */
[----:B------:R-:W-:Y:S01]  /*0d80*/  IMAD.MOV.U32 R9, RZ, RZ, RZ ;  /* 0x000000ffff097224 */ /* 0x000fe200078e00ff */
[----:B------:R-:W-:Y:S01]  /*0d90*/  USHF.R.S32.HI UR7, URZ, 0x1f, UR6 ;  /* 0x0000001f3f077899 */ /* 0x000fe20008011406 */
[----:B------:R-:W-:Y:S01]  /*0da0*/  UMOV UR38, URZ ;  /* 0x0000003f00267c82 */ /* 0x000fe20008000000 */
[----:B------:R-:W-:Y:S02]  /*0db0*/  ULDC.64 UR8, c[0x0][0x650] ;  /* 0x0001940000087ab9 */ /* 0x000fe40000000a00 */
[----:B------:R-:W-:-:S04]  /*0dc0*/  ULEA.HI UR7, UR7, UR6, URZ, 0x5 ;  /* 0x0000000607077291 */ /* 0x000fc8000f8f283f */
[----:B------:R-:W-:Y:S01]  /*0dd0*/  USHF.R.S32.HI UR40, URZ, 0x5, UR7 ;  /* 0x000000053f287899 */ /* 0x000fe20008011407 */
[----:B--2---:R-:W-:-:S13]  /*0de0*/  ISETP.NE.AND P1, PT, R2, 0x1, PT ;  /* 0x000000010200780c */ /* 0x004fda0003f25270 */
[----:B------:R-:W0:Y:S01]  /*0df0*/  @P1 LDC R19, c[0x0][0x10] ;  /* 0x00000400ff131b82 */ /* 0x000e220000000800 */
[----:B------:R-:W-:Y:S02]  /*0e00*/  @P1 IMAD.MOV.U32 R7, RZ, RZ, RZ ;  /* 0x000000ffff071224 */ /* 0x000fe400078e00ff */
[----:B------:R-:W-:-:S05]  /*0e10*/  @P1 IMAD.MOV.U32 R17, RZ, RZ, RZ ;  /* 0x000000ffff111224 */ /* 0x000fca00078e00ff */
[----:B------:R-:W1:Y:S01]  /*0e20*/  @!P1 LDC R11, c[0x0][0xc] ;  /* 0x00000300ff0b9b82 */ /* 0x000e620000000800 */
[----:B------:R-:W-:Y:S01]  /*0e30*/  ULDC UR4, c[0x0][0xc] ;  /* 0x0000030000047ab9 */ /* 0x000fe20000000800 */
[----:B------:R-:W-:Y:S02]  /*0e40*/  ULDC UR5, c[0x0][0x10] ;  /* 0x0000040000057ab9 */ /* 0x000fe40000000800 */
[----:B------:R-:W-:-:S04]  /*0e50*/  UIMAD.WIDE.U32 UR4, UR4, UR5, URZ ;  /* 0x00000005040472a5 */ /* 0x000fc8000f8e003f */
[----:B------:R-:W2:Y:S01]  /*0e60*/  LDC R2, c[0x0][0x14] ;  /* 0x00000500ff027b82 */ /* 0x000ea20000000800 */
[----:B0-----:R-:W-:-:S04]  /*0e70*/  @P1 IMAD.WIDE.U32 R18, R19, UR12, R6 ;  /* 0x0000000c13121c25 */ /* 0x001fc8000f8e0006 */
[----:B------:R-:W-:Y:S02]  /*0e80*/  @P1 IMAD.IADD R17, R19, 0x1, R17 ;  /* 0x0000000113111824 */ /* 0x000fe400078e0211 */
[----:B-1----:R-:W-:-:S04]  /*0e90*/  @!P1 IMAD.WIDE.U32 R8, R6, R11, R8 ;  /* 0x0000000b06089225 */ /* 0x002fc800078e0008 */
[----:B------:R-:W-:Y:S02]  /*0ea0*/  @!P1 IMAD.MOV.U32 R18, RZ, RZ, R8 ;  /* 0x000000ffff129224 */ /* 0x000fe400078e0008 */
[----:B------:R-:W-:Y:S02]  /*0eb0*/  @!P1 IMAD.MOV.U32 R17, RZ, RZ, R9 ;  /* 0x000000ffff119224 */ /* 0x000fe400078e0009 */
[----:B--2---:R-:W-:-:S04]  /*0ec0*/  IMAD.WIDE.U32 R12, R2, UR4, RZ ;  /* 0x00000004020c7c25 */ /* 0x004fc8000f8e00ff */
[----:B------:R-:W-:Y:S01]  /*0ed0*/  IMAD R23, R2, UR5, RZ ;  /* 0x0000000502177c24 */ /* 0x000fe2000f8e02ff */
[----:B------:R0:W-:Y:S03]  /*0ee0*/  STL.64 [R1], R12 ;  /* 0x0000000c01007387 */ /* 0x0001e60000100a00 */
[----:B------:R-:W-:Y:S01]  /*0ef0*/  IMAD.IADD R23, R13, 0x1, R23 ;  /* 0x000000010d177824 */ /* 0x000fe200078e0217 */
[----:B------:R-:W-:Y:S06]  /*0f00*/  @P0 BRA `(.L_x_12) ;  /* 0x0000000000200947 */ /* 0x000fec0003800000 */
[----:B------:R-:W-:Y:S01]  /*0f10*/  UISETP.GE.U32.AND UP0, UPT, UR40, 0xb, UPT ;  /* 0x0000000b2800788c */ /* 0x000fe2000bf06070 */
[----:B------:R-:W-:Y:S01]  /*0f20*/  IADD3 R18, P0, R18, R12, RZ ;  /* 0x0000000c12127210 */ /* 0x000fe20007f1e0ff */
[----:B------:R-:W-:Y:S01]  /*0f30*/  UIMAD.WIDE.U32 UR4, UR40, -0x45d1745d, URZ ;  /* 0xba2e8ba3280478a5 */ /* 0x000fe2000f8e003f */
[----:B------:R-:W-:-:S03]  /*0f40*/  UMOV UR38, URZ ;  /* 0x0000003f00267c82 */ /* 0x000fc60008000000 */
[----:B------:R-:W-:Y:S01]  /*0f50*/  USHF.R.U32.HI UR4, URZ, 0x3, UR5 ;  /* 0x000000033f047899 */ /* 0x000fe20008011605 */
[----:B------:R-:W-:-:S03]  /*0f60*/  IMAD.X R17, R23, 0x1, R17, P0 ;  /* 0x0000000117117824 */ /* 0x000fc600000e0611 */
[----:B------:R-:W-:Y:S02]  /*0f70*/  UIMAD UR39, UR4, -0xb, UR40 ;  /* 0xfffffff5042778a4 */ /* 0x000fe4000f8e0228 */
[----:B------:R-:W-:-:S12]  /*0f80*/  @UP0 ULOP3.LUT UR38, UR4, 0x1, URZ, 0xc0, !UPT ;  /* 0x0000000104260892 */ /* 0x000fd8000f8ec03f */
.L_x_12:
[----:B------:R-:W-:Y:S01]  /*0f90*/  ISETP.GE.U32.AND P0, PT, R18, UR8, PT ;  /* 0x0000000812007c0c */ /* 0x000fe2000bf06070 */
[----:B------:R-:W-:Y:S01]  /*0fa0*/  IMAD.MOV.U32 R19, RZ, RZ, -0x1 ;  /* 0xffffffffff137424 */ /* 0x000fe200078e00ff */
[----:B------:R-:W-:Y:S01]  /*0fb0*/  PRMT R8, RZ, 0x7610, R8 ;  /* 0x00007610ff087816 */ /* 0x000fe20000000008 */
[----:B------:R-:W-:Y:S01]  /*0fc0*/  IMAD.MOV.U32 R22, RZ, RZ, -0x1 ;  /* 0xffffffffff167424 */ /* 0x000fe200078e00ff */
[----:B------:R-:W-:Y:S01]  /*0fd0*/  ISETP.GE.U32.AND.EX P0, PT, R17, UR9, PT, P0 ;  /* 0x0000000911007c0c */ /* 0x000fe2000bf06100 */
[----:B------:R-:W-:-:S12]  /*0fe0*/  IMAD.MOV.U32 R2, RZ, RZ, -0x1 ;  /* 0xffffffffff027424 */ /* 0x000fd800078e00ff */
[----:B------:R-:W-:Y:S05]  /*0ff0*/  @P0 BRA `(.L_x_13) ;  /* 0x00000004002c0947 */ /* 0x000fea0003800000 */
[----:B------:R-:W1:Y:S01]  /*1000*/  LDC.64 R26, c[0x0][0x628] ;  /* 0x00018a00ff1a7b82 */ /* 0x000e620000000a00 */
[----:B------:R-:W-:Y:S02]  /*1010*/  IMAD.MOV.U32 R8, RZ, RZ, R18 ;  /* 0x000000ffff087224 */ /* 0x000fe400078e0012 */
[----:B------:R-:W-:-:S05]  /*1020*/  IMAD.MOV.U32 R9, RZ, RZ, R17 ;  /* 0x000000ffff097224 */ /* 0x000fca00078e0011 */
[----:B------:R-:W2:Y:S08]  /*1030*/  LDC R2, c[0x0][0x630] ;  /* 0x00018c00ff027b82 */ /* 0x000eb00000000800 */
[----:B------:R-:W3:Y:S01]  /*1040*/  LDC.64 R28, c[0x0][0x620] ;  /* 0x00018800ff1c7b82 */ /* 0x000ee20000000a00 */
[----:B-1----:R-:W-:-:S04]  /*1050*/  ISETP.NE.U32.AND P0, PT, R26, RZ, PT ;  /* 0x000000ff1a00720c */ /* 0x002fc80003f05070 */
[----:B------:R-:W-:-:S13]  /*1060*/  ISETP.NE.AND.EX P0, PT, R27, RZ, PT, P0 ;  /* 0x000000ff1b00720c */ /* 0x000fda0003f05300 */
[----:B--23--:R-:W-:Y:S05]  /*1070*/  @!P0 BRA `(.L_x_14) ;  /* 0x0000000000288947 */ /* 0x00cfea0003800000 */
[----:B0-----:R-:W0:Y:S02]  /*1080*/  LDC R13, c[0x0][0x634] ;  /* 0x00018d00ff0d7b82 */ /* 0x001e240000000800 */
[----:B0-----:R-:W-:-:S05]  /*1090*/  IADD3 R13, P0, R18, R13, RZ ;  /* 0x0000000d120d7210 */ /* 0x001fca0007f1e0ff */
[----:B------:R-:W-:-:S04]  /*10a0*/  IMAD.X R15, RZ, RZ, R17, P0 ;  /* 0x000000ffff0f7224 */ /* 0x000fc800000e0611 */
[----:B------:R-:W-:-:S04]  /*10b0*/  IMAD.WIDE.U32 R8, R15, R26, RZ ;  /* 0x0000001a0f087225 */ /* 0x000fc800078e00ff */
[----:B------:R-:W-:-:S04]  /*10c0*/  IMAD.WIDE.U32 R10, P0, R13, R27, R8 ;  /* 0x0000001b0d0a7225 */ /* 0x000fc80007800008 */
[----:B------:R-:W-:-:S04]  /*10d0*/  IMAD.WIDE.U32 R8, R13, R26, RZ ;  /* 0x0000001a0d087225 */ /* 0x000fc800078e00ff */
[----:B------:R-:W-:Y:S01]  /*10e0*/  IMAD.X R13, RZ, RZ, RZ, P0 ;  /* 0x000000ffff0d7224 */ /* 0x000fe200000e06ff */
[----:B------:R-:W-:Y:S01]  /*10f0*/  IADD3 RZ, P0, R9, R10, RZ ;  /* 0x0000000a09ff7210 */ /* 0x000fe20007f1e0ff */
[----:B------:R-:W-:-:S04]  /*1100*/  IMAD.MOV.U32 R12, RZ, RZ, R11 ;  /* 0x000000ffff0c7224 */ /* 0x000fc800078e000b */
[----:B------:R-:W-:-:S08]  /*1110*/  IMAD.WIDE.U32.X R8, R15, R27, R12, P0 ;  /* 0x0000001b0f087225 */ /* 0x000fd000000e040c */
.L_x_14:
[----:B------:R-:W1:Y:S01]  /*1120*/  LDC.64 R32, c[0x0][0x640] ;  /* 0x00019000ff207b82 */ /* 0x000e620000000a00 */
[-C--:B------:R-:W-:Y:S01]  /*1130*/  SHF.R.U64 R30, R8, R2.reuse, R9 ;  /* 0x00000002081e7219 */ /* 0x080fe20000001209 */
[----:B------:R-:W-:Y:S01]  /*1140*/  IMAD.MOV.U32 R19, RZ, RZ, R17 ;  /* 0x000000ffff137224 */ /* 0x000fe200078e0011 */
[----:B------:R-:W-:Y:S01]  /*1150*/  SHF.R.U32.HI R2, RZ, R2, R9 ;  /* 0x00000002ff027219 */ /* 0x000fe20000011609 */
[----:B------:R-:W-:Y:S01]  /*1160*/  IMAD.MOV.U32 R26, RZ, RZ, 0x1 ;  /* 0x00000001ff1a7424 */ /* 0x000fe200078e00ff */
[----:B------:R-:W-:-:S03]  /*1170*/  IADD3 R11, P0, RZ, -R30, RZ ;  /* 0x8000001eff0b7210 */ /* 0x000fc60007f1e0ff */
[----:B------:R-:W2:Y:S02]  /*1180*/  LDC R10, c[0x0][0x618] ;  /* 0x00018600ff0a7b82 */ /* 0x000ea40000000800 */
[----:B------:R-:W-:-:S04]  /*1190*/  IMAD.X R9, RZ, RZ, ~R2, P0 ;  /* 0x000000ffff097224 */ /* 0x000fc800000e0e02 */
[-C--:B------:R-:W-:Y:S02]  /*11a0*/  IMAD R2, R9, R28.reuse, RZ ;  /* 0x0000001c09027224 */ /* 0x080fe400078e02ff */
[----:B0-----:R-:W0:Y:S01]  /*11b0*/  LDC R13, c[0x0][0x608] ;  /* 0x00018200ff0d7b82 */ /* 0x001e220000000800 */
[----:B------:R-:W-:-:S04]  /*11c0*/  IMAD.WIDE.U32 R8, R11, R28, R18 ;  /* 0x0000001c0b087225 */ /* 0x000fc800078e0012 */
[----:B------:R-:W-:Y:S02]  /*11d0*/  IMAD R11, R11, R29, R2 ;  /* 0x0000001d0b0b7224 */ /* 0x000fe400078e0202 */
[----:B------:R-:W-:Y:S01]  /*11e0*/  IMAD.MOV.U32 R2, RZ, RZ, -0x1 ;  /* 0xffffffffff027424 */ /* 0x000fe200078e00ff */
[----:B------:R-:W3:Y:S01]  /*11f0*/  LDC R31, c[0x0][0x658] ;  /* 0x00019600ff1f7b82 */ /* 0x000ee20000000800 */
[----:B------:R-:W-:Y:S01]  /*1200*/  IMAD.IADD R9, R9, 0x1, R11 ;  /* 0x0000000109097824 */ /* 0x000fe200078e020b */
[----:B-1----:R-:W-:-:S04]  /*1210*/  ISETP.NE.U32.AND P0, PT, R32, RZ, PT ;  /* 0x000000ff2000720c */ /* 0x002fc80003f05070 */
[----:B------:R-:W-:Y:S02]  /*1220*/  ISETP.NE.AND.EX P0, PT, R33, RZ, PT, P0 ;  /* 0x000000ff2100720c */ /* 0x000fe40003f05300 */
[----:B------:R-:W1:Y:S01]  /*1230*/  LDC R29, c[0x0][0x600] ;  /* 0x00018000ff1d7b82 */ /* 0x000e620000000800 */
[-CC-:B--2---:R-:W-:Y:S02]  /*1240*/  SHF.R.U64 R27, R8, R10.reuse, R9.reuse ;  /* 0x0000000a081b7219 */ /* 0x184fe40000001209 */
[----:B------:R-:W-:-:S05]  /*1250*/  SHF.R.U32.HI R8, RZ, R10, R9 ;  /* 0x0000000aff087219 */ /* 0x000fca0000011609 */
[----:B------:R-:W2:Y:S01]  /*1260*/  LDC R22, c[0x0][0x648] ;  /* 0x00019200ff167b82 */ /* 0x000ea20000000800 */
[-CC-:B0-----:R-:W-:Y:S02]  /*1270*/  SHF.R.U64 R34, R27, R13.reuse, R8.reuse ;  /* 0x0000000d1b227219 */ /* 0x181fe40000001208 */
[----:B------:R-:W-:-:S05]  /*1280*/  SHF.R.U32.HI R8, RZ, R13, R8 ;  /* 0x0000000dff087219 */ /* 0x000fca0000011608 */
[----:B------:R-:W0:Y:S01]  /*1290*/  LDC R24, c[0x0][0x638] ;  /* 0x00018e00ff187b82 */ /* 0x000e220000000800 */
[-CC-:B---3--:R-:W-:Y:S02]  /*12a0*/  SHF.R.U64 R36, R34, R31.reuse, R8.reuse ;  /* 0x0000001f22247219 */ /* 0x188fe40000001208 */
[-C--:B------:R-:W-:Y:S02]  /*12b0*/  SHF.L.U32 R2, R2, R31.reuse, RZ ;  /* 0x0000001f02027219 */ /* 0x080fe400000006ff */
[----:B------:R-:W-:Y:S01]  /*12c0*/  SHF.R.U32.HI R9, RZ, R31, R8 ;  /* 0x0000001fff097219 */ /* 0x000fe20000011608 */
[----:B------:R-:W-:Y:S01]  /*12d0*/  IMAD.MOV.U32 R8, RZ, RZ, R36 ;  /* 0x000000ffff087224 */ /* 0x000fe200078e0024 */
[----:B------:R-:W-:Y:S01]  /*12e0*/  LOP3.LUT R15, RZ, R2, RZ, 0x33, !PT ;  /* 0x00000002ff0f7212 */ /* 0x000fe200078e33ff */
[----:B------:R-:W3:Y:S01]  /*12f0*/  LDC R28, c[0x0][0x610] ;  /* 0x00018400ff1c7b82 */ /* 0x000ee20000000800 */
[----:B------:R-:W-:Y:S05]  /*1300*/  @!P0 BRA `(.L_x_15) ;  /* 0x0000000000288947 */ /* 0x000fea0003800000 */
[----:B------:R-:W4:Y:S02]  /*1310*/  LDC R13, c[0x0][0x64c] ;  /* 0x00019300ff0d7b82 */ /* 0x000f240000000800 */
[----:B----4-:R-:W-:-:S05]  /*1320*/  IADD3 R13, P0, R36, R13, RZ ;  /* 0x0000000d240d7210 */ /* 0x010fca0007f1e0ff */
        /* <DEDUP_REMOVED lines=8> */
.L_x_15:
[----:B--2---:R-:W-:Y:S01]  /*13b0*/  SHF.R.U64 R7, R8, R22, R9 ;  /* 0x0000001608077219 */ /* 0x004fe20000001209 */
[----:B-1----:R-:W-:Y:S01]  /*13c0*/  VIADD R8, R29, 0xffffffff ;  /* 0xffffffff1d087836 */ /* 0x002fe20000000000 */
[----:B------:R-:W-:Y:S01]  /*13d0*/  SHF.L.U32 R2, R26, R31, RZ ;  /* 0x0000001f1a027219 */ /* 0x000fe200000006ff */
[----:B------:R-:W-:Y:S01]  /*13e0*/  @P1 IMAD R21, R25, R20, R6 ;  /* 0x0000001419151224 */ /* 0x000fe200078e0206 */
[----:B------:R-:W-:Y:S01]  /*13f0*/  LOP3.LUT R15, R34, R15, RZ, 0xc0, !PT ;  /* 0x0000000f220f7212 */ /* 0x000fe200078ec0ff */
[----:B------:R-:W-:Y:S01]  /*1400*/  IMAD.MOV R9, RZ, RZ, -R7 ;  /* 0x000000ffff097224 */ /* 0x000fe200078e0a07 */
[----:B------:R-:W-:-:S03]  /*1410*/  LOP3.LUT R8, R27, R8, RZ, 0xc0, !PT ;  /* 0x000000081b087212 */ /* 0x000fc600078ec0ff */
[----:B------:R-:W-:Y:S02]  /*1420*/  IMAD R6, R2, R7, R15 ;  /* 0x0000000702067224 */ /* 0x000fe400078e020f */
[----:B0-----:R-:W-:Y:S02]  /*1430*/  IMAD R2, R9, R24, R36 ;  /* 0x0000001809027224 */ /* 0x001fe400078e0224 */
[----:B---3--:R-:W-:Y:S02]  /*1440*/  IMAD R19, R6, R28, R21 ;  /* 0x0000001c06137224 */ /* 0x008fe400078e0215 */
[----:B------:R-:W-:Y:S02]  /*1450*/  IMAD R2, R2, R29, R8 ;  /* 0x0000001d02027224 */ /* 0x000fe400078e0208 */
[----:B------:R-:W-:-:S03]  /*1460*/  IMAD.MOV.U32 R6, RZ, RZ, 0x1 ;  /* 0x00000001ff067424 */ /* 0x000fc600078e00ff */
[----:B------:R-:W-:Y:S02]  /*1470*/  SEL R22, R2, R19, !P1 ;  /* 0x0000001302167207 */ /* 0x000fe40004800000 */
[----:B------:R-:W-:Y:S01]  /*1480*/  SEL R19, R19, R2, !P1 ;  /* 0x0000000213137207 */ /* 0x000fe20004800000 */
[----:B------:R-:W-:Y:S01]  /*1490*/  IMAD.MOV.U32 R2, RZ, RZ, R30 ;  /* 0x000000ffff027224 */ /* 0x000fe200078e001e */
[----:B------:R-:W-:-:S07]  /*14a0*/  PRMT R8, R6, 0x7610, R8 ;  /* 0x0000761006087816 */ /* 0x000fce0000000008 */
.L_x_13:
[----:B------:R-:W-:Y:S05]  /*14b0*/  @!P2 BRA `(.L_x_16) ;  /* 0x00000000000ca947 */ /* 0x000fea0003800000 */
[----:B------:R-:W-:Y:S01]  /*14c0*/  UCGABAR_WAIT ;  /* 0x0000000000007dc7 */ /* 0x000fe20008000000 */
[----:B------:R-:W-:Y:S01]  /*14d0*/  CCTL.IVALL ;  /* 0x00000000ff00798f */ /* 0x000fe20002000000 */
[----:B------:R-:W-:Y:S05]  /*14e0*/  BRA `(.L_x_17) ;  /* 0x0000000000047947 */ /* 0x000fea0003800000 */
.L_x_16:
[----:B------:R-:W-:Y:S06]  /*14f0*/  BAR.SYNC.DEFER_BLOCKING 0x0 ;  /* 0x0000000000007b1d */ /* 0x000fec0000010000 */
.L_x_17:
[----:B------:R-:W-:Y:S05]  /*1500*/  @!P3 BRA `(.L_x_18) ;  /* 0x0000008c00fcb947 */ /* 0x000fea0003800000 */
[----:B------:R-:W-:-:S13]  /*1510*/  ISETP.GT.U32.AND P0, PT, R35, 0x1, PT ;  /* 0x000000012300780c */ /* 0x000fda0003f04070 */
[----:B------:R-:W-:Y:S05]  /*1520*/  @P0 EXIT ;  /* 0x000000000000094d */ /* 0x000fea0003800000 */
.L_x_19:
[----:B------:R-:W-:-:S08]  /*1530*/  NOP ;  /* 0x0000000000007918 */ /* 0x000fd00000000000 */
[----:B------:R-:W1:Y:S02]  /*1540*/  USETMAXREG.TRY_ALLOC.CTAPOOL UP0, 0xe8 ;  /* 0x000000e8000079c8 */ /* 0x000e640008000600 */
[----:B-1----:R-:W-:-:S13]  /*1550*/  PLOP3.LUT P0, PT, PT, PT, UP0, 0x80, 0x0 ;  /* 0x000000000000781c */ /* 0x002fda0003f0f008 */
[----:B------:R-:W-:Y:S05]  /*1560*/  @!P0 BRA `(.L_x_19) ;  /* 0xfffffffc00f08947 */ /* 0x000fea000383ffff */
[----:B------:R-:W-:-:S13]  /*1570*/  LOP3.LUT P0, RZ, R8, 0xff, RZ, 0xc0, !PT ;  /* 0x000000ff08ff7812 */ /* 0x000fda000780c0ff */
[----:B------:R-:W-:Y:S05]  /*1580*/  @!P0 EXIT ;  /* 0x000000000000894d */ /* 0x000fea0003800000 */
[----:B------:R-:W1:Y:S01]  /*1590*/  S2UR UR4, SR_CgaCtaId ;  /* 0x00000000000479c3 */ /* 0x000e620000008800 */
[----:B------:R-:W-:Y:S01]  /*15a0*/  VIADD R14, R14, 0xffffffff ;  /* 0xffffffff0e0e7836 */ /* 0x000fe20000000000 */
[CC--:B------:R-:W-:Y:S01]  /*15b0*/  LEA.HI R4, R0.reuse, R3.reuse, RZ, 0x2 ;  /* 0x0000000300047211 */ /* 0x0c0fe200078f10ff */
[----:B------:R-:W-:Y:S01]  /*15c0*/  UMOV UR41, 0x400 ;  /* 0x0000040000297882 */ /* 0x000fe20000000000 */
[----:B------:R-:W-:Y:S01]  /*15d0*/  LEA.HI R0, R0, R3, RZ, 0x5 ;  /* 0x0000000300007211 */ /* 0x000fe200078f28ff */
[----:B------:R-:W-:Y:S01]  /*15e0*/  UISETP.LT.AND UP0, UPT, UR40, 0x1, UPT ;  /* 0x000000012800788c */ /* 0x000fe2000bf01270 */
[----:B------:R-:W-:Y:S01]  /*15f0*/  R2UR UR42, R14 ;  /* 0x000000000e2a72ca */ /* 0x000fe200000e0000 */
[----:B------:R-:W-:Y:S01]  /*1600*/  USHF.L.U32 UR44, UR40, 0x1, URZ ;  /* 0x00000001282c7899 */ /* 0x000fe2000800063f */
[--C-:B------:R-:W-:Y:S01]  /*1610*/  SHF.R.S32.HI R156, RZ, 0x2, R4.reuse ;  /* 0x00000002ff9c7819 */ /* 0x100fe20000011404 */
[----:B------:R-:W-:Y:S01]  /*1620*/  USEL UR43, UR40, 0x1, UP0 ;  /* 0x00000001282b7887 */ /* 0x000fe20008000000 */
[----:B------:R-:W-:-:S02]  /*1630*/  SHF.R.S32.HI R5, RZ, 0x1f, R4 ;  /* 0x0000001fff057819 */ /* 0x000fc40000011404 */
[----:B------:R-:W-:Y:S01]  /*1640*/  LOP3.LUT R158, R4, 0xfffffffc, RZ, 0xc0, !PT ;  /* 0xfffffffc049e7812 */ /* 0x000fe200078ec0ff */
[----:B------:R-:W-:Y:S01]  /*1650*/  UIADD3 UR43, -UR43, UR40, URZ ;  /* 0x000000282b2b7290 */ /* 0x000fe2000fffe13f */
[----:B------:R-:W-:Y:S02]  /*1660*/  LEA.HI R5, R5, R156, RZ, 0x3 ;  /* 0x0000009c05057211 */ /* 0x000fe400078f18ff */
[----:B------:R-:W-:Y:S01]  /*1670*/  ISETP.NE.AND P0, PT, R14, RZ, PT ;  /* 0x000000ff0e00720c */ /* 0x000fe20003f05270 */
[----:B------:R-:W-:Y:S01]  /*1680*/  IMAD.IADD R158, R3, 0x1, -R158 ;  /* 0x00000001039e7824 */ /* 0x000fe200078e0a9e */
[----:B------:R-:W-:Y:S01]  /*1690*/  LOP3.LUT R5, R5, 0xfffffff8, RZ, 0xc0, !PT ;  /* 0xfffffff805057812 */ /* 0x000fe200078ec0ff */
[----:B------:R-:W-:Y:S01]  /*16a0*/  USHF.L.U32 UR42, UR42, 0x3, URZ ;  /* 0x000000032a2a7899 */ /* 0x000fe2000800063f */
[----:B------:R-:W-:Y:S02]  /*16b0*/  LOP3.LUT R174, R16, 0x1, RZ, 0xfc, !PT ;  /* 0x0000000110ae7812 */ /* 0x000fe400078efcff */
[----:B------:R-:W-:Y:S01]  /*16c0*/  SEL R175, RZ, 0x1, P0 ;  /* 0x00000001ffaf7807 */ /* 0x000fe20000000000 */
[----:B------:R-:W-:Y:S01]  /*16d0*/  IMAD.IADD R156, R156, 0x1, -R5 ;  /* 0x000000019c9c7824 */ /* 0x000fe200078e0a05 */
[----:B-1----:R-:W-:Y:S01]  /*16e0*/  ULEA UR41, UR4, UR41, 0x18 ;  /* 0x0000002904297291 */ /* 0x002fe2000f8ec03f */
[----:B------:R-:W-:Y:S01]  /*16f0*/  SHF.R.S32.HI R5, RZ, 0x5, R0 ;  /* 0x00000005ff057819 */ /* 0x000fe20000011400 */
[----:B------:R-:W-:Y:S01]  /*1700*/  IMAD.U32 R160, RZ, RZ, UR42 ;  /* 0x0000002affa07e24 */ /* 0x000fe2000f8e00ff */
[----:B------:R-:W-:Y:S01]  /*1710*/  ULDC UR4, c[0x0][0x284] ;  /* 0x0000a10000047ab9 */ /* 0x000fe20000000800 */
[----:B------:R-:W-:Y:S01]  /*1720*/  UIADD3 UR45, UR41, 0xc0, URZ ;  /* 0x000000c0292d7890 */ /* 0x000fe2000fffe03f */
[--C-:B------:R-:W-:Y:S01]  /*1730*/  SHF.R.S32.HI R157, RZ, 0x1f, R156.reuse ;  /* 0x0000001fff9d7819 */ /* 0x100fe2000001149c */
[----:B------:R-:W-:Y:S01]  /*1740*/  IMAD R163, R5, -0x10, -R156 ;  /* 0xfffffff005a37824 */ /* 0x000fe200078e0a9c */
[----:B------:R-:W-:-:S02]  /*1750*/  LOP3.LUT R162, R160, 0x8, RZ, 0xc0, !PT ;  /* 0x00000008a0a27812 */ /* 0x000fc400078ec0ff */
[----:B------:R-:W-:Y:S01]  /*1760*/  LOP3.LUT R160, R160, 0x8, RZ, 0xc, !PT ;  /* 0x00000008a0a07812 */ /* 0x000fe200078e0cff */
[----:B------:R-:W-:Y:S01]  /*1770*/  IMAD.U32 R159, RZ, RZ, UR45 ;  /* 0x0000002dff9f7e24 */ /* 0x000fe2000f8e00ff */
[----:B------:R-:W-:Y:S01]  /*1780*/  LOP3.LUT R162, R162, 0x18, RZ, 0x3c, !PT ;  /* 0x00000018a2a27812 */ /* 0x000fe200078e3cff */
[----:B------:R-:W-:-:S04]  /*1790*/  IMAD.WIDE R156, R5, 0x10, R156 ;  /* 0x00000010059c7825 */ /* 0x000fc800078e029c */
[----:B------:R-:W-:Y:S02]  /*17a0*/  VIADD R161, R159, UR42 ;  /* 0x0000002a9fa17c36 */ /* 0x000fe40008000000 */
[----:B------:R-:W-:-:S07]  /*17b0*/  VIADD R163, R163, UR4 ;  /* 0x00000004a3a37c36 */ /* 0x000fce0008000000 */
.L_x_295:
[----:B------:R-:W-:Y:S01]  /*17c0*/  SHF.L.U32 R0, R175, 0x1f, RZ ;  /* 0x0000001faf007819 */ /* 0x000fe200000006ff */
[----:B------:R-:W-:Y:S02]  /*17d0*/  ULDC UR4, c[0x0][0x28c] ;  /* 0x0000a30000047ab9 */ /* 0x000fe40000000800 */
[----:B------:R-:W-:Y:S01]  /*17e0*/  ISETP.LT.AND P1, PT, RZ, UR4, PT ;  /* 0x00000004ff007c0c */ /* 0x000fe2000bf21270 */
[----:B------:R-:W1:Y:S02]  /*17f0*/  SYNCS.PHASECHK.TRANS64.TRYWAIT P0, [R159+UR42], R0 ;  /* 0x000000009f0075a7 */ /* 0x000e64000800016a */
[----:B-1-34-:R-:W-:Y:S10]  /*1800*/  @!P0 BRA `(.L_x_20) ;  /* 0x000000a000508947 */ /* 0x01aff40003800000 */
.L_x_324:
[----:B------:R-:W-:Y:S05]  /*1810*/  @P1 BRA `(.L_x_21) ;  /* 0x0000000000401947 */ /* 0x000fea0003800000 */
[----:B-1----:R-:W-:Y:S01]  /*1820*/  MOV R0, 0x0 ;  /* 0x0000000000007802 */ /* 0x002fe20000000f00 */
[----:B------:R-:W-:Y:S01]  /*1830*/  ULDC.64 UR4, c[0x4][0x68] ;  /* 0x01001a0000047ab9 */ /* 0x000fe20000000a00 */
[----:B------:R-:W-:Y:S01]  /*1840*/  ULDC.64 UR6, c[0x4][0x8] ;  /* 0x0100020000067ab9 */ /* 0x000fe20000000a00 */
[----:B------:R-:W-:Y:S01]  /*1850*/  IMAD.U32 R4, RZ, RZ, UR4 ;  /* 0x00000004ff047e24 */ /* 0x000fe2000f8e00ff */
[----:B------:R1:W2:Y:S01]  /*1860*/  LDC.64 R14, c[0x4][R0] ;  /* 0x01000000000e7b82 */ /* 0x0002a20000000a00 */
[----:B------:R-:W-:Y:S01]  /*1870*/  IMAD.U32 R5, RZ, RZ, UR5 ;  /* 0x00000005ff057e24 */ /* 0x000fe2000f8e00ff */
[----:B------:R-:W-:Y:S01]  /*1880*/  ULDC.64 UR4, c[0x4][0x70] ;  /* 0x01001c0000047ab9 */ /* 0x000fe20000000a00 */
[----:B------:R-:W-:Y:S02]  /*1890*/  IMAD.U32 R10, RZ, RZ, UR6 ;  /* 0x00000006ff0a7e24 */ /* 0x000fe4000f8e00ff */
[----:B------:R-:W-:Y:S02]  /*18a0*/  IMAD.U32 R6, RZ, RZ, UR4 ;  /* 0x00000004ff067e24 */ /* 0x000fe4000f8e00ff */
[----:B------:R-:W-:-:S02]  /*18b0*/  IMAD.U32 R7, RZ, RZ, UR5 ;  /* 0x00000005ff077e24 */ /* 0x000fc4000f8e00ff */
[----:B------:R-:W-:Y:S02]  /*18c0*/  IMAD.U32 R11, RZ, RZ, UR7 ;  /* 0x00000007ff0b7e24 */ /* 0x000fe4000f8e00ff */
[----:B------:R-:W-:Y:S02]  /*18d0*/  IMAD.MOV.U32 R8, RZ, RZ, 0x1e1 ;  /* 0x000001e1ff087424 */ /* 0x000fe400078e00ff */
[----:B0-----:R-:W-:Y:S02]  /*18e0*/  IMAD.MOV.U32 R12, RZ, RZ, 0x1 ;  /* 0x00000001ff0c7424 */ /* 0x001fe400078e00ff */
[----:B-1----:R-:W-:-:S07]  /*18f0*/  IMAD.MOV.U32 R13, RZ, RZ, RZ ;  /* 0x000000ffff0d7224 */ /* 0x002fce00078e00ff */
[----:B------:R-:W-:-:S07]  /*1900*/  LEPC R20, `(.L_x_21) ;  /* 0x000000001014794e */ /* 0x000fce0000000000 */
[----:B--2--5:R-:W-:Y:S05]  /*1910*/  CALL.ABS.NOINC R14 ;  /* 0x000000000e007343 */ /* 0x024fea0003c00000 */
.L_x_21:
[----:B------:R-:W-:-:S13]  /*1920*/  ISETP.NE.AND P0, PT, R174, 0x3, PT ;  /* 0x00000003ae00780c */ /* 0x000fda0003f05270 */
[----:B------:R-:W-:Y:S05]  /*1930*/  @!P0 BRA `(.L_x_22) ;  /* 0x0000000000048947 */ /* 0x000fea0003800000 */
[----:B------:R-:W-:Y:S01]  /*1940*/  BPT.TRAP 0x1 ;  /* 0x000000040000795c */ /* 0x000fe20000300000 */
.L_x_22:
[----:B------:R-:W-:Y:S02]  /*1950*/  IMAD.U32 R3, RZ, RZ, UR39 ;  /* 0x00000027ff037e24 */ /* 0x000fe4000f8e00ff */
[----:B-1----:R-:W-:-:S03]  /*1960*/  IMAD.U32 R0, RZ, RZ, UR38 ;  /* 0x00000026ff007e24 */ /* 0x002fc6000f8e00ff */
[----:B------:R-:W-:Y:S02]  /*1970*/  LEA R3, R3, UR41, 0x3 ;  /* 0x0000002903037c11 */ /* 0x000fe4000f8e18ff */
[----:B------:R-:W-:-:S04]  /*1980*/  SHF.L.U32 R0, R0, 0x1f, RZ ;  /* 0x0000001f00007819 */ /* 0x000fc800000006ff */
[----:B------:R1:W2:Y:S01]  /*1990*/  SYNCS.PHASECHK.TRANS64.TRYWAIT P1, [R3+URZ], R0 ;  /* 0x00000000030075a7 */ /* 0x0002a2000802017f */
[----:B------:R-:W-:Y:S05]  /*19a0*/  @!P0 BRA `(.L_x_23) ;  /* 0x0000000000048947 */ /* 0x000fea0003800000 */
[----:B------:R-:W-:Y:S01]  /*19b0*/  BPT.TRAP 0x1 ;  /* 0x000000040000795c */ /* 0x000fe20000300000 */
.L_x_23:
[----:B------:R-:W-:-:S05]  /*19c0*/  IMAD.U32 R4, RZ, RZ, UR43 ;  /* 0x0000002bff047e24 */ /* 0x000fca000f8e00ff */
[----:B------:R-:W-:Y:S01]  /*19d0*/  ISETP.GE.AND P2, PT, R4, 0x1, PT ;  /* 0x000000010400780c */ /* 0x000fe20003f46270 */
[----:B--2---:R-:W-:-:S12]  /*19e0*/  @P1 BRA `(.L_x_24) ;  /* 0x0000000000081947 */ /* 0x004fd80003800000 */
[----:B------:R-:W2:Y:S02]  /*19f0*/  SYNCS.PHASECHK.TRANS64.TRYWAIT P1, [R3+URZ], R0 ;  /* 0x00000000030075a7 */ /* 0x000ea4000802017f */
[----:B--2---:R-:W-:Y:S05]  /*1a00*/  @!P1 BRA `(.L_x_25) ;  /* 0x0000009c00e49947 */ /* 0x004fea0003800000 */
.L_x_24:
[----:B------:R-:W-:Y:S05]  /*1a10*/  WARPSYNC.ALL ;  /* 0x0000000000007948 */ /* 0x000fea0003800000 */
[----:B------:R-:W-:Y:S01]  /*1a20*/  UIADD3 UR4, UR41, 0x180, URZ ;  /* 0x0000018029047890 */ /* 0x000fe2000fffe03f */
[----:B------:R-:W-:Y:S01]  /*1a30*/  WARPGROUP.ARRIVE ;  /* 0x00000000000079c5 */ /* 0x000fe20000000000 */
[----:B------:R-:W-:Y:S02]  /*1a40*/  UIADD3 UR5, UR41, 0xb180, URZ ;  /* 0x0000b18029057890 */ /* 0x000fe4000fffe03f */
[----:B------:R-:W-:Y:S02]  /*1a50*/  USHF.R.U32.HI UR4, URZ, 0x4, UR4 ;  /* 0x000000043f047899 */ /* 0x000fe40008011604 */
[----:B------:R-:W-:-:S02]  /*1a60*/  USHF.R.U32.HI UR5, URZ, 0x4, UR5 ;  /* 0x000000043f057899 */ /* 0x000fc40008011605 */
[----:B------:R-:W-:Y:S02]  /*1a70*/  ULOP3.LUT UR4, UR4, 0x3fff, URZ, 0xc0, !UPT ;  /* 0x00003fff04047892 */ /* 0x000fe4000f8ec03f */
[----:B------:R-:W-:Y:S02]  /*1a80*/  ULOP3.LUT UR5, UR5, 0x3fff, URZ, 0xc0, !UPT ;  /* 0x00003fff05057892 */ /* 0x000fe4000f8ec03f */
[----:B------:R-:W-:Y:S02]  /*1a90*/  ULOP3.LUT UR10, UR4, 0x10000, URZ, 0xfc, !UPT ;  /* 0x00010000040a7892 */ /* 0x000fe4000f8efc3f */
[----:B------:R-:W-:Y:S02]  /*1aa0*/  ULOP3.LUT UR9, UR5, 0x10000, URZ, 0xfc, !UPT ;  /* 0x0001000005097892 */ /* 0x000fe4000f8efc3f */
[----:B------:R-:W-:Y:S02]  /*1ab0*/  ULEA UR4, UR39, UR10, 0x8 ;  /* 0x0000000a27047291 */ /* 0x000fe4000f8e403f */
[----:B------:R-:W-:Y:S01]  /*1ac0*/  ULEA UR6, UR39, UR9, 0xa ;  /* 0x0000000927067291 */ /* 0x000fe2000f8e503f */
[----:B------:R-:W-:Y:S01]  /*1ad0*/  UMOV UR5, 0x80000020 ;  /* 0x8000002000057882 */ /* 0x000fe20000000000 */
[----:B------:R-:W-:-:S07]  /*1ae0*/  UMOV UR7, 0x80000020 ;  /* 0x8000002000077882 */ /* 0x000fce0000000000 */
[----:B------:R-:W-:Y:S01]  /*1af0*/  HGMMA.64x256x16.F32.BF16 R24, gdesc[UR4], RZ, !UPT, gsb0 ;  /* 0x03e00000041879f0 */ /* 0x000fe2000c0018ff */
[----:B------:R-:W-:Y:S02]  /*1b00*/  UIADD3 UR4, UR4, 0x2, URZ ;  /* 0x0000000204047890 */ /* 0x000fe4000fffe03f */
[----:B------:R-:W-:Y:S01]  /*1b10*/  UIADD3 UR6, UR6, 0x2, URZ ;  /* 0x0000000206067890 */ /* 0x000fe2000fffe03f */
[----:B------:R-:W-:Y:S01]  /*1b20*/  UMOV UR5, 0x80000020 ;  /* 0x8000002000057882 */ /* 0x000fe20000000000 */
[----:B------:R-:W-:Y:S01]  /*1b30*/  UMOV UR7, 0x80000020 ;  /* 0x8000002000077882 */ /* 0x000fe20000000000 */
[----:B------:R-:W-:Y:S02]  /*1b40*/  WARPGROUP.DEPBAR.LE gsb0, 0x0 ;  /* 0x00008000000079c5 */ /* 0x000fe40000010000 */
[----:B------:R-:W-:-:S15]  /*1b50*/  WARPGROUP.ARRIVE ;  /* 0x00000000000079c5 */ /* 0x000fde0000000000 */
[----:B------:R-:W-:-:S05]  /*1b60*/  NOP ;  /* 0x0000000000007918 */ /* 0x000fca0000000000 */
[----:B------:R-:W-:Y:S03]  /*1b70*/  HGMMA.64x256x16.F32.BF16 R24, gdesc[UR4], R24, gsb0 ;  /* 0x03e00000041879f0 */ /* 0x000fe60008001818 */
[----:B------:R-:W-:Y:S02]  /*1b80*/  WARPGROUP.DEPBAR.LE gsb0, 0x0 ;  /* 0x00008000000079c5 */ /* 0x000fe40000010000 */
[----:B------:R-:W-:Y:S05]  /*1b90*/  @!P2 BRA `(.L_x_26) ;  /* 0x0000000000d8a947 */ /* 0x000fea0003800000 */
[----:B------:R-:W-:Y:S01]  /*1ba0*/  UIADD3 UR4, UR39, 0x1, URZ ;  /* 0x0000000127047890 */ /* 0x000fe2000fffe03f */
[----:B-12---:R-:W-:Y:S02]  /*1bb0*/  IMAD.U32 R0, RZ, RZ, UR43 ;  /* 0x0000002bff007e24 */ /* 0x006fe4000f8e00ff */
[----:B------:R-:W-:Y:S01]  /*1bc0*/  IMAD.U32 R3, RZ, RZ, UR39 ;  /* 0x00000027ff037e24 */ /* 0x000fe2000f8e00ff */
[----:B------:R-:W-:-:S04]  /*1bd0*/  UISETP.NE.AND UP0, UPT, UR4, 0xb, UPT ;  /* 0x0000000b0400788c */ /* 0x000fc8000bf05270 */
[----:B------:R-:W-:Y:S02]  /*1be0*/  USEL UR5, URZ, 0x1, UP0 ;  /* 0x000000013f057887 */ /* 0x000fe40008000000 */
[----:B------:R-:W-:Y:S02]  /*1bf0*/  USEL UR8, UR4, URZ, UP0 ;  /* 0x0000003f04087287 */ /* 0x000fe40008000000 */
[----:B------:R-:W-:-:S06]  /*1c00*/  ULOP3.LUT UR5, UR38, UR5, URZ, 0x3c, !UPT ;  /* 0x0000000526057292 */ /* 0x000fcc000f8e3c3f */
[----:B------:R-:W-:-:S07]  /*1c10*/  IMAD.U32 R6, RZ, RZ, UR5 ;  /* 0x00000005ff067e24 */ /* 0x000fce000f8e00ff */
.L_x_33:
[----:B------:R-:W-:Y:S05]  /*1c20*/  @!P0 BRA `(.L_x_27) ;  /* 0x0000000000048947 */ /* 0x000fea0003800000 */
[----:B------:R-:W-:Y:S01]  /*1c30*/  BPT.TRAP 0x1 ;  /* 0x000000040000795c */ /* 0x000fe20000300000 */
.L_x_27:
[----:B------:R-:W-:Y:S01]  /*1c40*/  ULEA UR4, UR8, UR41, 0x3 ;  /* 0x0000002908047291 */ /* 0x000fe2000f8e183f */
[----:B------:R-:W-:-:S08]  /*1c50*/  SHF.L.U32 R4, R6, 0x1f, RZ ;  /* 0x0000001f06047819 */ /* 0x000fd000000006ff */
[----:B------:R1:W2:Y:S01]  /*1c60*/  SYNCS.PHASECHK.TRANS64.TRYWAIT P1, [UR4], R4 ;  /* 0x00000004ff0075a7 */ /* 0x0002a20008020144 */
[----:B------:R-:W-:Y:S05]  /*1c70*/  @!P0 BRA `(.L_x_28) ;  /* 0x0000000000048947 */ /* 0x000fea0003800000 */
[----:B------:R-:W-:Y:S01]  /*1c80*/  BPT.TRAP 0x1 ;  /* 0x000000040000795c */ /* 0x000fe20000300000 */
.L_x_28:
[----:B--2---:R-:W-:Y:S05]  /*1c90*/  @P1 BRA `(.L_x_29) ;  /* 0x0000000000081947 */ /* 0x004fea0003800000 */
[----:B------:R-:W2:Y:S02]  /*1ca0*/  SYNCS.PHASECHK.TRANS64.TRYWAIT P1, [UR4], R4 ;  /* 0x00000004ff0075a7 */ /* 0x000ea40008020144 */
[----:B--2---:R-:W-:Y:S05]  /*1cb0*/  @!P1 BRA `(.L_x_30) ;  /* 0x0000009c004c9947 */ /* 0x004fea0003800000 */
.L_x_29:
[----:B------:R-:W-:Y:S01]  /*1cc0*/  ULEA UR4, UR8, UR10, 0x8 ;  /* 0x0000000a08047291 */ /* 0x000fe2000f8e403f */
[----:B------:R-:W-:Y:S01]  /*1cd0*/  WARPGROUP.ARRIVE ;  /* 0x00000000000079c5 */ /* 0x000fe20000000000 */
[----:B------:R-:W-:Y:S01]  /*1ce0*/  ULEA UR6, UR8, UR9, 0xa ;  /* 0x0000000908067291 */ /* 0x000fe2000f8e503f */
[----:B------:R-:W-:Y:S01]  /*1cf0*/  UMOV UR5, 0x80000020 ;  /* 0x8000002000057882 */ /* 0x000fe20000000000 */
[----:B------:R-:W-:-:S07]  /*1d00*/  UMOV UR7, 0x80000020 ;  /* 0x8000002000077882 */ /* 0x000fce0000000000 */
[----:B------:R-:W-:Y:S01]  /*1d10*/  HGMMA.64x256x16.F32.BF16 R24, gdesc[UR4], R24, gsb0 ;  /* 0x03e00000041879f0 */ /* 0x000fe20008001818 */
        /* <DEDUP_REMOVED lines=10> */
[----:B------:R-:W-:Y:S01]  /*1dc0*/  BPT.TRAP 0x1 ;  /* 0x000000040000795c */ /* 0x000fe20000300000 */
.L_x_31:
[----:B------:R-:W-:-:S13]  /*1dd0*/  ISETP.NE.AND P1, PT, R153, RZ, PT ;  /* 0x000000ff9900720c */ /* 0x000fda0003f25270 */
[----:B-12---:R-:W-:-:S05]  /*1de0*/  @P1 LEA R4, R3, UR41, 0x3 ;  /* 0x0000002903041c11 */ /* 0x006fca000f8e18ff */
[----:B------:R-:W-:-:S05]  /*1df0*/  @P1 VIADD R5, R4, 0x58 ;  /* 0x0000005804051836 */ /* 0x000fca0000000000 */
[----:B------:R-:W-:-:S04]  /*1e00*/  @P1 PRMT R5, R152, 0x654, R5 ;  /* 0x0000065498051816 */ /* 0x000fc80000000005 */
[----:B------:R1:W-:Y:S01]  /*1e10*/  @P1 SYNCS.ARRIVE.TRANS64.RED.A1T0 RZ, [R5+URZ], RZ ;  /* 0x000000ff05ff19a7 */ /* 0x0003e2000810043f */
[----:B------:R-:W-:-:S13]  /*1e20*/  ISETP.GT.U32.AND P1, PT, R16, 0x1, PT ;  /* 0x000000011000780c */ /* 0x000fda0003f24070 */
[----:B-1----:R-:W-:Y:S05]  /*1e30*/  @P1 BRA `(.L_x_32) ;  /* 0x0000000000041947 */ /* 0x002fea0003800000 */
[----:B------:R-:W-:Y:S01]  /*1e40*/  BPT.TRAP 0x1 ;  /* 0x000000040000795c */ /* 0x000fe20000300000 */
.L_x_32:
[----:B------:R-:W-:Y:S01]  /*1e50*/  UIADD3 UR8, UR8, 0x1, URZ ;  /* 0x0000000108087890 */ /* 0x000fe2000fffe03f */
[C---:B------:R-:W-:Y:S01]  /*1e60*/  ISETP.GT.AND P2, PT, R0.reuse, 0x1, PT ;  /* 0x000000010000780c */ /* 0x040fe20003f44270 */
[----:B------:R-:W-:Y:S02]  /*1e70*/  VIADD R3, R3, 0x1 ;  /* 0x0000000103037836 */ /* 0x000fe40000000000 */
[----:B------:R-:W-:Y:S01]  /*1e80*/  UISETP.NE.AND UP0, UPT, UR8, 0xb, UPT ;  /* 0x0000000b0800788c */ /* 0x000fe2000bf05270 */
[----:B------:R-:W-:Y:S02]  /*1e90*/  VIADD R0, R0, 0xffffffff ;  /* 0xffffffff00007836 */ /* 0x000fe40000000000 */
[C---:B------:R-:W-:Y:S01]  /*1ea0*/  ISETP.NE.AND P1, PT, R3.reuse, 0xb, PT ;  /* 0x0000000b0300780c */ /* 0x040fe20003f25270 */
[----:B------:R-:W-:Y:S02]  /*1eb0*/  USEL UR4, URZ, 0x1, UP0 ;  /* 0x000000013f047887 */ /* 0x000fe40008000000 */
[----:B------:R-:W-:Y:S01]  /*1ec0*/  USEL UR8, UR8, URZ, UP0 ;  /* 0x0000003f08087287 */ /* 0x000fe20008000000 */
[----:B------:R-:W-:-:S03]  /*1ed0*/  SEL R3, R3, RZ, P1 ;  /* 0x000000ff03037207 */ /* 0x000fc60000800000 */
[----:B------:R-:W-:Y:S01]  /*1ee0*/  LOP3.LUT R6, R6, UR4, RZ, 0x3c, !PT ;  /* 0x0000000406067c12 */ /* 0x000fe2000f8e3cff */
[----:B------:R-:W-:Y:S07]  /*1ef0*/  @P2 BRA `(.L_x_33) ;  /* 0xfffffffc00482947 */ /* 0x000fee000383ffff */
.L_x_26:
[----:B-12---:R-:W1:Y:S01]  /*1f00*/  LDC R0, c[0x0][0x28c] ;  /* 0x0000a300ff007b82 */ /* 0x006e620000000800 */
[----:B------:R2:W-:Y:S01]  /*1f10*/  SYNCS.ARRIVE.TRANS64.A1T0 RZ, [R160+UR45], RZ ;  /* 0x000000ffa0ff79a7 */ /* 0x0005e2000810002d */
[----:B-1----:R-:W-:-:S13]  /*1f20*/  ISETP.GE.AND P1, PT, R0, 0x1, PT ;  /* 0x000000010000780c */ /* 0x002fda0003f26270 */
[----:B--2---:R-:W-:Y:S05]  /*1f30*/  @!P1 BRA `(.L_x_34) ;  /* 0x0000000000449947 */ /* 0x004fea0003800000 */
[----:B------:R-:W-:Y:S05]  /*1f40*/  @!P0 BRA `(.L_x_35) ;  /* 0x0000000000048947 */ /* 0x000fea0003800000 */
[----:B------:R-:W-:Y:S01]  /*1f50*/  BPT.TRAP 0x1 ;  /* 0x000000040000795c */ /* 0x000fe20000300000 */
.L_x_35:
[----:B------:R-:W-:-:S13]  /*1f60*/  ISETP.NE.AND P0, PT, R153, RZ, PT ;  /* 0x000000ff9900720c */ /* 0x000fda0003f05270 */
[----:B------:R-:W-:-:S05]  /*1f70*/  VOTEU.ANY UP0, P0 ;  /* 0x00000000003f7886 */ /* 0x000fca0000000100 */
[----:B------:R-:W-:-:S06]  /*1f80*/  @UP0 UIADD3 UR4, UR43, UR39, URZ ;  /* 0x000000272b040290 */ /* 0x000fcc000fffe03f */
[----:B------:R-:W-:Y:S02]  /*1f90*/  IMAD.U32 R4, RZ, RZ, UR4 ;  /* 0x00000004ff047e24 */ /* 0x000fe4000f8e00ff */
[----:B------:R-:W-:Y:S02]  /*1fa0*/  IMAD.U32 R3, RZ, RZ, UR4 ;  /* 0x00000004ff037e24 */ /* 0x000fe4000f8e00ff */
[----:B------:R-:W-:-:S05]  /*1fb0*/  @P0 IMAD.WIDE.U32 R4, R4, -0x45d1745d, RZ ;  /* 0xba2e8ba304040825 */ /* 0x000fca00078e00ff */
[----:B------:R-:W-:-:S05]  /*1fc0*/  @P0 SHF.R.U32.HI R0, RZ, 0x3, R5 ;  /* 0x00000003ff000819 */ /* 0x000fca0000011605 */
[----:B------:R-:W-:-:S05]  /*1fd0*/  @P0 IMAD R0, R0, -0xb, R3 ;  /* 0xfffffff500000824 */ /* 0x000fca00078e0203 */
[----:B------:R-:W-:-:S05]  /*1fe0*/  @P0 LEA R0, R0, UR41, 0x3 ;  /* 0x0000002900000c11 */ /* 0x000fca000f8e18ff */
[----:B------:R-:W-:-:S05]  /*1ff0*/  @P0 VIADD R3, R0, 0x58 ;  /* 0x0000005800030836 */ /* 0x000fca0000000000 */
[----:B------:R-:W-:-:S04]  /*2000*/  @P0 PRMT R3, R152, 0x654, R3 ;  /* 0x0000065498030816 */ /* 0x000fc80000000003 */
[----:B------:R1:W-:Y:S01]  /*2010*/  @P0 SYNCS.ARRIVE.TRANS64.RED.A1T0 RZ, [R3+URZ], RZ ;  /* 0x000000ff03ff09a7 */ /* 0x0003e2000810043f */
[----:B------:R-:W-:-:S13]  /*2020*/  ISETP.GT.U32.AND P0, PT, R16, 0x1, PT ;  /* 0x000000011000780c */ /* 0x000fda0003f04070 */
[----:B-1----:R-:W-:Y:S05]  /*2030*/  @P0 BRA `(.L_x_34) ;  /* 0x0000000000040947 */ /* 0x002fea0003800000 */
[----:B------:R-:W-:Y:S01]  /*2040*/  BPT.TRAP 0x1 ;  /* 0x000000040000795c */ /* 0x000fe20000300000 */
.L_x_34:
[----:B------:R-:W-:Y:S01]  /*2050*/  SHF.L.U32 R0, R175, 0x1f, RZ ;  /* 0x0000001faf007819 */ /* 0x000fe200000006ff */
[----:B------:R-:W-:Y:S01]  /*2060*/  UIADD3 UR39, UR44, UR39, URZ ;  /* 0x000000272c277290 */ /* 0x000fe2000fffe03f */
[----:B------:R-:W1:Y:S01]  /*2070*/  LDC R15, c[0x0][0x288] ;  /* 0x0000a200ff0f7b82 */ /* 0x000e620000000800 */
[----:B------:R-:W-:Y:S01]  /*2080*/  UISETP.GE.U32.AND UP1, UPT, UR44, 0xb, UPT ;  /* 0x0000000b2c00788c */ /* 0x000fe2000bf26070 */
[----:B------:R-:W-:Y:S01]  /*2090*/  IMAD.SHL.U32 R8, R158, 0x2, RZ ;  /* 0x000000029e087824 */ /* 0x000fe200078e00ff */
[----:B------:R-:W-:Y:S02]  /*20a0*/  UISETP.GT.U32.AND UP0, UPT, UR39, 0xa, UPT ;  /* 0x0000000a2700788c */ /* 0x000fe4000bf04070 */
[----:B------:R-:W-:Y:S02]  /*20b0*/  UIMAD.WIDE.U32 UR4, UR39, -0x45d1745d, URZ ;  /* 0xba2e8ba3270478a5 */ /* 0x000fe4000f8e003f */
[----:B------:R-:W-:Y:S01]  /*20c0*/  UISETP.LT.U32.AND UP0, UPT, UR44, 0xb, UP0 ;  /* 0x0000000b2c00788c */ /* 0x000fe20008701070 */
[----:B------:R-:W2:Y:S01]  /*20d0*/  SYNCS.PHASECHK.TRANS64.TRYWAIT P0, [R159+UR42+0x10], R0 ;  /* 0x000010009f0075a7 */ /* 0x000ea2000800016a */
[----:B------:R-:W-:Y:S01]  /*20e0*/  USHF.R.U32.HI UR4, URZ, 0x3, UR5 ;  /* 0x000000033f047899 */ /* 0x000fe20008011605 */
[----:B------:R-:W-:Y:S01]  /*20f0*/  SHF.R.S32.HI R9, RZ, 0x1f, R8 ;  /* 0x0000001fff097819 */ /* 0x000fe20000011408 */
[----:B------:R-:W-:-:S02]  /*2100*/  USEL UR6, URZ, 0x1, !UP0 ;  /* 0x000000013f067887 */ /* 0x000fc4000c000000 */
[----:B------:R-:W-:Y:S02]  /*2110*/  UIMAD UR39, UR4, -0xb, UR39 ;  /* 0xfffffff5042778a4 */ /* 0x000fe4000f8e0227 */
[----:B------:R-:W-:-:S04]  /*2120*/  ULOP3.LUT UR38, UR38, UR6, URZ, 0x3c, !UPT ;  /* 0x0000000626267292 */ /* 0x000fc8000f8e3c3f */
[----:B------:R-:W-:Y:S01]  /*2130*/  @UP1 ULOP3.LUT UR38, UR38, 0x1, UR4, 0x78, !UPT ;  /* 0x0000000126261892 */ /* 0x000fe2000f8e7804 */
[----:B-12---:R-:W-:Y:S11]  /*2140*/  @!P0 BRA `(.L_x_36) ;  /* 0x0000009800408947 */ /* 0x006ff60003800000 */
.L_x_325:
[----:B------:R-:W-:Y:S01]  /*2150*/  IMAD.SHL.U32 R14, R19, 0x40, RZ ;  /* 0x00000040130e7824 */ /* 0x000fe200078e00ff */
[----:B------:R-:W-:Y:S01]  /*2160*/  ULDC UR6, c[0x0][0x284] ;  /* 0x0000a10000067ab9 */ /* 0x000fe20000000800 */
[----:B0-----:R-:W-:Y:S01]  /*2170*/  IMAD.SHL.U32 R12, R22, 0x100, RZ ;  /* 0x00000100160c7824 */ /* 0x001fe200078e00ff */
[----:B------:R-:W-:Y:S01]  /*2180*/  SHF.R.S32.HI R165, RZ, 0x1f, R2 ;  /* 0x0000001fffa57819 */ /* 0x000fe20000011402 */
[----:B------:R-:W-:Y:S01]  /*2190*/  ULDC.64 UR4, c[0x0][0x5d0] ;  /* 0x0001740000047ab9 */ /* 0x000fe20000000a00 */
[----:B------:R-:W-:Y:S01]  /*21a0*/  ISETP.GE.AND P0, PT, R14, UR6, PT ;  /* 0x000000060e007c0c */ /* 0x000fe2000bf06270 */
[----:B------:R-:W-:Y:S01]  /*21b0*/  IMAD.WIDE.U32 R4, R2, UR4, R8 ;  /* 0x0000000402047c25 */ /* 0x000fe2000f8e0008 */
[----:B------:R-:W-:Y:S02]  /*21c0*/  SHF.R.S32.HI R13, RZ, 0x1f, R12 ;  /* 0x0000001fff0d7819 */ /* 0x000fe4000001140c */
[C---:B------:R-:W-:Y:S01]  /*21d0*/  ISETP.GE.OR P0, PT, R12.reuse, R15, P0 ;  /* 0x0000000f0c00720c */ /* 0x040fe20000706670 */
[----:B------:R-:W-:Y:S01]  /*21e0*/  IMAD R3, R165, UR4, RZ ;  /* 0x00000004a5037c24 */ /* 0x000fe2000f8e02ff */
[----:B------:R-:W-:-:S03]  /*21f0*/  IADD3 R6, P1, R12, R4, RZ ;  /* 0x000000040c067210 */ /* 0x000fc60007f3e0ff */
[----:B------:R-:W-:-:S05]  /*2200*/  IMAD R3, R2, UR5, R3 ;  /* 0x0000000502037c24 */ /* 0x000fca000f8e0203 */
[----:B------:R-:W-:-:S03]  /*2210*/  IADD3.X R7, R13, R5, R3, P1, !PT ;  /* 0x000000050d077210 */ /* 0x000fc60000ffe403 */
[----:B------:R-:W-:Y:S05]  /*2220*/  @P0 BRA `(.L_x_37) ;  /* 0x0000007c00040947 */ /* 0x000fea0003800000 */
[----:B------:R-:W0:Y:S01]  /*2230*/  LDC.64 R10, c[0x0][0x5c8] ;  /* 0x00017200ff0a7b82 */ /* 0x000e220000000a00 */
[----:B-----5:R-:W-:Y:S01]  /*2240*/  FSETP.NEU.AND P0, PT, R155, RZ, PT ;  /* 0x000000ff9b00720b */ /* 0x020fe20003f0d000 */
[----:B------:R-:W-:Y:S01]  /*2250*/  IMAD R3, R158, -0x2, R15 ;  /* 0xfffffffe9e037824 */ /* 0x000fe200078e020f */
[----:B------:R-:W-:Y:S01]  /*2260*/  BSSY B0, `(.L_x_37) ;  /* 0x00007bd000007945 */ /* 0x000fe20003800000 */
[----:B------:R-:W-:-:S04]  /*2270*/  IMAD.WIDE R166, R19, 0x40, R156 ;  /* 0x0000004013a67825 */ /* 0x000fc800078e029c */
[----:B-1----:R-:W-:Y:S02]  /*2280*/  IMAD.IADD R0, R3, 0x1, -R12 ;  /* 0x0000000103007824 */ /* 0x002fe400078e0a0c */
[----:B------:R-:W-:-:S03]  /*2290*/  IMAD.IADD R3, R163, 0x1, -R14 ;  /* 0x00000001a3037824 */ /* 0x000fc600078e0a0e */
[----:B------:R-:W-:-:S04]  /*22a0*/  ISETP.GT.AND P2, PT, R0, RZ, PT ;  /* 0x000000ff0000720c */ /* 0x000fc80003f44270 */
[----:B------:R-:W-:Y:S01]  /*22b0*/  ISETP.GT.AND P1, PT, R3, RZ, P2 ;  /* 0x000000ff0300720c */ /* 0x000fe20001724270 */
[-C--:B0-----:R-:W-:Y:S02]  /*22c0*/  IMAD R4, R167, R10.reuse, RZ ;  /* 0x0000000aa7047224 */ /* 0x081fe400078e02ff */
[----:B------:R-:W-:-:S04]  /*22d0*/  IMAD.WIDE.U32 R6, R166, R10, R6 ;  /* 0x0000000aa6067225 */ /* 0x000fc800078e0006 */
[----:B------:R-:W-:-:S04]  /*22e0*/  IMAD R5, R166, R11, R4 ;  /* 0x0000000ba6057224 */ /* 0x000fc800078e0204 */
[----:B------:R-:W-:Y:S01]  /*22f0*/  IMAD.IADD R179, R7, 0x1, R5 ;  /* 0x0000000107b37824 */ /* 0x000fe200078e0205 */
[----:B------:R-:W-:Y:S06]  /*2300*/  @!P0 BRA `(.L_x_38) ;  /* 0x0000005400988947 */ /* 0x000fec0003800000 */
[----:B------:R-:W0:Y:S01]  /*2310*/  LDC.64 R20, c[0x0][0x5b8] ;  /* 0x00016e00ff147b82 */ /* 0x000e220000000a00 */
[----:B------:R-:W-:-:S07]  /*2320*/  ULDC.64 UR4, c[0x0][0x5c0] ;  /* 0x0001700000047ab9 */ /* 0x000fce0000000a00 */
[----:B------:R-:W1:Y:S08]  /*2330*/  LDC.64 R168, c[0x0][0x5b0] ;  /* 0x00016c00ffa87b82 */ /* 0x000e700000000a00 */
[----:B------:R-:W2:Y:S01]  /*2340*/  LDC.64 R14, c[0x0][0x5a8] ;  /* 0x00016a00ff0e7b82 */ /* 0x000ea20000000a00 */
[-C--:B0-----:R-:W-:Y:S02]  /*2350*/  IMAD R7, R165, R20.reuse, RZ ;  /* 0x00000014a5077224 */ /* 0x081fe400078e02ff */
[----:B------:R-:W-:-:S04]  /*2360*/  IMAD.WIDE.U32 R4, R2, R20, R8 ;  /* 0x0000001402047225 */ /* 0x000fc800078e0008 */
[----:B------:R-:W-:Y:S01]  /*2370*/  IMAD R177, R2, R21, R7 ;  /* 0x0000001502b17224 */ /* 0x000fe200078e0207 */
[----:B------:R-:W-:Y:S01]  /*2380*/  IADD3 R164, P0, R12, R4, RZ ;  /* 0x000000040ca47210 */ /* 0x000fe20007f1e0ff */
[----:B-1----:R-:W-:-:S03]  /*2390*/  IMAD R4, R167, R168, RZ ;  /* 0x000000a8a7047224 */ /* 0x002fc600078e02ff */
[----:B------:R-:W-:Y:S01]  /*23a0*/  IADD3.X R165, R13, R5, R177, P0, !PT ;  /* 0x000000050da57210 */ /* 0x000fe200007fe4b1 */
[C---:B------:R-:W-:Y:S02]  /*23b0*/  IMAD R21, R166.reuse, R169, R4 ;  /* 0x000000a9a6157224 */ /* 0x040fe400078e0204 */
[----:B------:R-:W-:-:S04]  /*23c0*/  IMAD.WIDE.U32 R4, R166, R168, R164 ;  /* 0x000000a8a6047225 */ /* 0x000fc800078e00a4 */
[----:B------:R-:W-:Y:S01]  /*23d0*/  IMAD.IADD R5, R5, 0x1, R21 ;  /* 0x0000000105057824 */ /* 0x000fe200078e0215 */
[----:B--2---:R-:W-:-:S04]  /*23e0*/  LEA R170, P0, R4, R14, 0x1 ;  /* 0x0000000e04aa7211 */ /* 0x004fc800078008ff */
[----:B------:R-:W-:-:S05]  /*23f0*/  LEA.HI.X R171, R4, R15, R5, 0x1, P0 ;  /* 0x0000000f04ab7211 */ /* 0x000fca00000f0c05 */
[----:B------:R0:W2:Y:S01]  /*2400*/  @P1 LDG.E.LTC128B.U16 R19, desc[UR36][R170.64] ;  /* 0x00000024aa131981 */ /* 0x0000a2000c1e1520 */
[----:B------:R-:W-:Y:S01]  /*2410*/  IMAD.WIDE.U32 R4, R166, R168, R12 ;  /* 0x000000a8a6047225 */ /* 0x000fe200078e000c */
[----:B------:R-:W-:Y:S02]  /*2420*/  BSSY B1, `(.L_x_39) ;  /* 0x0000014000017945 */ /* 0x000fe40003800000 */
[----:B------:R-:W-:-:S04]  /*2430*/  IADD3 R172, P0, R8, R4, RZ ;  /* 0x0000000408ac7210 */ /* 0x000fc80007f1e0ff */
[----:B------:R-:W-:Y:S01]  /*2440*/  IADD3.X R173, R9, R21, R5, P0, !PT ;  /* 0x0000001509ad7210 */ /* 0x000fe200007fe405 */
[C---:B0-----:R-:W-:Y:S01]  /*2450*/  IMAD.SHL.U32 R170, R168.reuse, 0x8, RZ ;  /* 0x00000008a8aa7824 */ /* 0x041fe200078e00ff */
[----:B------:R-:W-:Y:S01]  /*2460*/  SHF.L.U64.HI R171, R168, 0x3, R169 ;  /* 0x00000003a8ab7819 */ /* 0x000fe200000102a9 */
[----:B------:R-:W-:-:S04]  /*2470*/  IMAD.WIDE.U32 R172, R2, R20, R172 ;  /* 0x0000001402ac7225 */ /* 0x000fc800078e00ac */
[----:B------:R-:W-:Y:S02]  /*2480*/  IMAD.IADD R7, R177, 0x1, R173 ;  /* 0x00000001b1077824 */ /* 0x000fe400078e02ad */
[----:B--2---:R-:W-:-:S04]  /*2490*/  IMAD.U32 R4, R19, 0x10000, RZ ;  /* 0x0001000013047824 */ /* 0x004fc800078e00ff */
[----:B------:R-:W-:Y:S01]  /*24a0*/  FMUL R5, R4, R155 ;  /* 0x0000009b04057220 */ /* 0x000fe20000400000 */
[----:B------:R-:W-:-:S03]  /*24b0*/  LEA R4, P0, R6, UR4, 0x1 ;  /* 0x0000000406047c11 */ /* 0x000fc6000f8008ff */
[----:B------:R-:W-:Y:S01]  /*24c0*/  FFMA R24, R24, R154, R5 ;  /* 0x0000009a18187223 */ /* 0x000fe20000000005 */
[----:B------:R-:W-:Y:S02]  /*24d0*/  LEA.HI.X R5, R6, UR5, R179, 0x1, P0 ;  /* 0x0000000506057c11 */ /* 0x000fe400080f0cb3 */
[----:B------:R-:W-:Y:S02]  /*24e0*/  ISETP.GT.AND P0, PT, R0, 0x1, PT ;  /* 0x000000010000780c */ /* 0x000fe40003f04270 */
[----:B------:R-:W-:Y:S02]  /*24f0*/  F2FP.BF16.F32.PACK_AB R24, RZ, R24 ;  /* 0x00000018ff18723e */ /* 0x000fe400000010ff */
[----:B------:R-:W-:Y:S02]  /*2500*/  ISETP.GT.AND P3, PT, R3, RZ, P0 ;  /* 0x000000ff0300720c */ /* 0x000fe40000764270 */
[C---:B------:R-:W-:Y:S01]  /*2510*/  LEA R6, P4, R172.reuse, R14, 0x1 ;  /* 0x0000000eac067211 */ /* 0x040fe200078808ff */
[----:B------:R0:W-:Y:S03]  /*2520*/  @P1 STG.E.U16 desc[UR36][R4.64], R24 ;  /* 0x0000001804001986 */ /* 0x0001e6000c101524 */
[----:B------:R-:W-:-:S07]  /*2530*/  LEA.HI.X R7, R172, R15, R7, 0x1, P4 ;  /* 0x0000000fac077211 */ /* 0x000fce00020f0c07 */
[----:B------:R-:W-:Y:S05]  /*2540*/  @!P3 BRA `(.L_x_40) ;  /* 0x000000000004b947 */ /* 0x000fea0003800000 */
[----:B------:R1:W5:Y:S02]  /*2550*/  LDG.E.LTC128B.U16 R19, desc[UR36][R6.64+0x2] ;  /* 0x0000022406137981 */ /* 0x000364000c1e1520 */
.L_x_40:
[----:B------:R-:W-:Y:S05]  /*2560*/  BSYNC B1 ;  /* 0x0000000000017941 */ /* 0x000fea0003800000 */
.L_x_39:
[----:B------:R-:W-:Y:S01]  /*2570*/  IMAD.WIDE.U32 R170, R166, R168, R170 ;  /* 0x000000a8a6aa7225 */ /* 0x000fe200078e00aa */
[----:B------:R-:W-:-:S03]  /*2580*/  ISETP.GT.AND P2, PT, R3, 0x8, P2 ;  /* 0x000000080300780c */ /* 0x000fc60001744270 */
[----:B-----5:R-:W-:Y:S02]  /*2590*/  IMAD.U32 R22, R19, 0x10000, RZ ;  /* 0x0001000013167824 */ /* 0x020fe400078e00ff */
[----:B------:R-:W-:Y:S01]  /*25a0*/  IMAD.IADD R167, R21, 0x1, R171 ;  /* 0x0000000115a77824 */ /* 0x000fe200078e02ab */
[----:B------:R-:W-:Y:S01]  /*25b0*/  IADD3 R21, P1, R164, R170, RZ ;  /* 0x000000aaa4157210 */ /* 0x000fe20007f3e0ff */
[----:B------:R-:W-:-:S04]  /*25c0*/  FMUL R22, R22, R155 ;  /* 0x0000009b16167220 */ /* 0x000fc80000400000 */
[----:B------:R-:W-:Y:S01]  /*25d0*/  FFMA R22, R25, R154, R22 ;  /* 0x0000009a19167223 */ /* 0x000fe20000000016 */
[----:B------:R-:W-:Y:S01]  /*25e0*/  IMAD.X R164, R167, 0x1, R165, P1 ;  /* 0x00000001a7a47824 */ /* 0x000fe200008e06a5 */
[----:B0-----:R-:W-:-:S03]  /*25f0*/  LEA R24, P1, R21, R14, 0x1 ;  /* 0x0000000e15187211 */ /* 0x001fc600078208ff */
[----:B------:R-:W-:Y:S02]  /*2600*/  F2FP.BF16.F32.PACK_AB R22, RZ, R22 ;  /* 0x00000016ff16723e */ /* 0x000fe400000010ff */
[----:B------:R-:W-:-:S03]  /*2610*/  LEA.HI.X R25, R21, R15, R164, 0x1, P1 ;  /* 0x0000000f15197211 */ /* 0x000fc600008f0ca4 */
[----:B------:R0:W-:Y:S04]  /*2620*/  @P3 STG.E.U16 desc[UR36][R4.64+0x2], R22 ;  /* 0x0000021604003986 */ /* 0x0001e8000c101524 */
[----:B------:R-:W2:Y:S01]  /*2630*/  @P2 LDG.E.LTC128B.U16 R19, desc[UR36][R24.64] ;  /* 0x0000002418132981 */ /* 0x000ea2000c1e1520 */
[----:B------:R-:W-:Y:S01]  /*2640*/  IADD3 R8, P1, P3, R8, R170, R12 ;  /* 0x000000aa08087210 */ /* 0x000fe20007b3e00c */
[----:B------:R-:W-:Y:S01]  /*2650*/  BSSY B1, `(.L_x_41) ;  /* 0x0000011000017945 */ /* 0x000fe20003800000 */
[C---:B------:R-:W-:Y:S02]  /*2660*/  SHF.L.U64.HI R11, R10.reuse, 0x4, R11 ;  /* 0x000000040a0b7819 */ /* 0x040fe4000001020b */
[----:B------:R-:W-:Y:S02]  /*2670*/  IADD3.X R9, R9, R167, R13, P1, P3 ;  /* 0x000000a709097210 */ /* 0x000fe40000fe640d */
[----:B------:R-:W-:-:S02]  /*2680*/  LEA R10, P1, R10, R4, 0x4 ;  /* 0x000000040a0a7211 */ /* 0x000fc400078220ff */
[----:B------:R-:W-:Y:S01]  /*2690*/  ISETP.GT.AND P0, PT, R3, 0x8, P0 ;  /* 0x000000080300780c */ /* 0x000fe20000704270 */
[----:B------:R-:W-:-:S04]  /*26a0*/  IMAD.WIDE.U32 R20, R2, R20, R8 ;  /* 0x0000001402147225 */ /* 0x000fc800078e0008 */
[----:B------:R-:W-:Y:S01]  /*26b0*/  IMAD.X R11, R11, 0x1, R5, P1 ;  /* 0x000000010b0b7824 */ /* 0x000fe200008e0605 */
[----:B------:R-:W-:Y:S01]  /*26c0*/  LEA R8, P3, R20, R14, 0x1 ;  /* 0x0000000e14087211 */ /* 0x000fe200078608ff */
[----:B------:R-:W-:-:S05]  /*26d0*/  IMAD.IADD R2, R177, 0x1, R21 ;  /* 0x00000001b1027824 */ /* 0x000fca00078e0215 */
[----:B------:R-:W-:Y:S01]  /*26e0*/  LEA.HI.X R9, R20, R15, R2, 0x1, P3 ;  /* 0x0000000f14097211 */ /* 0x000fe200018f0c02 */
[----:B--2---:R-:W-:-:S04]  /*26f0*/  IMAD.U32 R12, R19, 0x10000, RZ ;  /* 0x00010000130c7824 */ /* 0x004fc800078e00ff */
[----:B------:R-:W-:-:S04]  /*2700*/  FMUL R13, R12, R155 ;  /* 0x0000009b0c0d7220 */ /* 0x000fc80000400000 */
[----:B------:R-:W-:-:S05]  /*2710*/  FFMA R13, R26, R154, R13 ;  /* 0x0000009a1a0d7223 */ /* 0x000fca000000000d */
[----:B------:R-:W-:-:S05]  /*2720*/  F2FP.BF16.F32.PACK_AB R13, RZ, R13 ;  /* 0x0000000dff0d723e */ /* 0x000fca00000010ff */
[----:B------:R0:W-:Y:S01]  /*2730*/  @P2 STG.E.U16 desc[UR36][R10.64], R13 ;  /* 0x0000000d0a002986 */ /* 0x0001e2000c101524 */
[----:B------:R-:W-:Y:S05]  /*2740*/  @!P0 BRA `(.L_x_42) ;  /* 0x0000000000048947 */ /* 0x000fea0003800000 */
[----:B------:R2:W5:Y:S02]  /*2750*/  LDG.E.LTC128B.U16 R19, desc[UR36][R8.64+0x2] ;  /* 0x0000022408137981 */ /* 0x000564000c1e1520 */
.L_x_42:
[----:B------:R-:W-:Y:S05]  /*2760*/  BSYNC B1 ;  /* 0x0000000000017941 */ /* 0x000fea0003800000 */
.L_x_41:
[----:B-----5:R-:W-:Y:S01]  /*2770*/  IMAD.U32 R2, R19, 0x10000, RZ ;  /* 0x0001000013027824 */ /* 0x020fe200078e00ff */
[----:B------:R-:W-:Y:S01]  /*2780*/  ISETP.GT.AND P1, PT, R0, 0x8, PT ;  /* 0x000000080000780c */ /* 0x000fe20003f24270 */
[----:B------:R-:W-:Y:S02]  /*2790*/  BSSY B1, `(.L_x_43) ;  /* 0x0000008000017945 */ /* 0x000fe40003800000 */
[----:B------:R-:W-:Y:S01]  /*27a0*/  FMUL R2, R2, R155 ;  /* 0x0000009b02027220 */ /* 0x000fe20000400000 */
[----:B------:R-:W-:-:S03]  /*27b0*/  ISETP.GT.AND P2, PT, R3, RZ, P1 ;  /* 0x000000ff0300720c */ /* 0x000fc60000f44270 */
[----:B------:R-:W-:-:S05]  /*27c0*/  FFMA R2, R27, R154, R2 ;  /* 0x0000009a1b027223 */ /* 0x000fca0000000002 */
[----:B------:R-:W-:-:S05]  /*27d0*/  F2FP.BF16.F32.PACK_AB R2, RZ, R2 ;  /* 0x00000002ff02723e */ /* 0x000fca00000010ff */
[----:B------:R3:W-:Y:S01]  /*27e0*/  @P0 STG.E.U16 desc[UR36][R10.64+0x2], R2 ;  /* 0x000002020a000986 */ /* 0x0007e2000c101524 */
[----:B------:R-:W-:Y:S05]  /*27f0*/  @!P2 BRA `(.L_x_44) ;  /* 0x000000000004a947 */ /* 0x000fea0003800000 */
[----:B------:R4:W5:Y:S02]  /*2800*/  LDG.E.LTC128B.U16 R19, desc[UR36][R6.64+0x10] ;  /* 0x0000102406137981 */ /* 0x000964000c1e1520 */
.L_x_44:
[----:B------:R-:W-:Y:S05]  /*2810*/  BSYNC B1 ;  /* 0x0000000000017941 */ /* 0x000fea0003800000 */
.L_x_43:
[----:B---3-5:R-:W-:Y:S01]  /*2820*/  IMAD.U32 R2, R19, 0x10000, RZ ;  /* 0x0001000013027824 */ /* 0x028fe200078e00ff */
[----:B------:R-:W-:Y:S01]  /*2830*/  ISETP.GT.AND P0, PT, R0, 0x9, PT ;  /* 0x000000090000780c */ /* 0x000fe20003f04270 */
[----:B------:R-:W-:Y:S02]  /*2840*/  BSSY B1, `(.L_x_45) ;  /* 0x0000008000017945 */ /* 0x000fe40003800000 */
[----:B0-----:R-:W-:Y:S01]  /*2850*/  FMUL R13, R2, R155 ;  /* 0x0000009b020d7220 */ /* 0x001fe20000400000 */
[----:B------:R-:W-:-:S03]  /*2860*/  ISETP.GT.AND P3, PT, R3, RZ, P0 ;  /* 0x000000ff0300720c */ /* 0x000fc60000764270 */
[----:B------:R-:W-:-:S05]  /*2870*/  FFMA R13, R28, R154, R13 ;  /* 0x0000009a1c0d7223 */ /* 0x000fca000000000d */
[----:B------:R-:W-:-:S05]  /*2880*/  F2FP.BF16.F32.PACK_AB R13, RZ, R13 ;  /* 0x0000000dff0d723e */ /* 0x000fca00000010ff */
[----:B------:R0:W-:Y:S01]  /*2890*/  @P2 STG.E.U16 desc[UR36][R4.64+0x10], R13 ;  /* 0x0000100d04002986 */ /* 0x0001e2000c101524 */
[----:B------:R-:W-:Y:S05]  /*28a0*/  @!P3 BRA `(.L_x_46) ;  /* 0x000000000004b947 */ /* 0x000fea0003800000 */
[----:B------:R3:W5:Y:S02]  /*28b0*/  LDG.E.LTC128B.U16 R19, desc[UR36][R6.64+0x12] ;  /* 0x0000122406137981 */ /* 0x000764000c1e1520 */
.L_x_46:
[----:B------:R-:W-:Y:S05]  /*28c0*/  BSYNC B1 ;  /* 0x0000000000017941 */ /* 0x000fea0003800000 */
.L_x_45:
[----:B-----5:R-:W-:Y:S01]  /*28d0*/  IMAD.U32 R2, R19, 0x10000, RZ ;  /* 0x0001000013027824 */ /* 0x020fe200078e00ff */
[----:B------:R-:W-:Y:S01]  /*28e0*/  ISETP.GT.AND P1, PT, R3, 0x8, P1 ;  /* 0x000000080300780c */ /* 0x000fe20000f24270 */
[----:B------:R-:W-:Y:S02]  /*28f0*/  BSSY B1, `(.L_x_47) ;  /* 0x0000007000017945 */ /* 0x000fe40003800000 */
[----:B------:R-:W-:-:S04]  /*2900*/  FMUL R2, R2, R155 ;  /* 0x0000009b02027220 */ /* 0x000fc80000400000 */
[----:B------:R-:W-:-:S05]  /*2910*/  FFMA R2, R29, R154, R2 ;  /* 0x0000009a1d027223 */ /* 0x000fca0000000002 */
[----:B------:R-:W-:-:S05]  /*2920*/  F2FP.BF16.F32.PACK_AB R2, RZ, R2 ;  /* 0x00000002ff02723e */ /* 0x000fca00000010ff */
[----:B------:R0:W-:Y:S01]  /*2930*/  @P3 STG.E.U16 desc[UR36][R4.64+0x12], R2 ;  /* 0x0000120204003986 */ /* 0x0001e2000c101524 */
[----:B------:R-:W-:Y:S05]  /*2940*/  @!P1 BRA `(.L_x_48) ;  /* 0x0000000000049947 */ /* 0x000fea0003800000 */
[----:B------:R0:W5:Y:S02]  /*2950*/  LDG.E.LTC128B.U16 R19, desc[UR36][R8.64+0x10] ;  /* 0x0000102408137981 */ /* 0x000164000c1e1520 */
.L_x_48:
[----:B------:R-:W-:Y:S05]  /*2960*/  BSYNC B1 ;  /* 0x0000000000017941 */ /* 0x000fea0003800000 */
.L_x_47:
[----:B0----5:R-:W-:Y:S01]  /*2970*/  IMAD.U32 R2, R19, 0x10000, RZ ;  /* 0x0001000013027824 */ /* 0x021fe200078e00ff */
        /* <DEDUP_REMOVED lines=8> */
.L_x_50:
[----:B------:R-:W-:Y:S05]  /*2a00*/  BSYNC B1 ;  /* 0x0000000000017941 */ /* 0x000fea0003800000 */
.L_x_49:
        /* <DEDUP_REMOVED lines=10> */
.L_x_52:
[----:B------:R-:W-:Y:S05]  /*2ab0*/  BSYNC B1 ;  /* 0x0000000000017941 */ /* 0x000fea0003800000 */
.L_x_51:
[----:B0----5:R-:W-:Y:S01]  /*2ac0*/  IMAD.U32 R2, R19, 0x10000, RZ ;  /* 0x0001000013027824 */ /* 0x021fe200078e00ff */
        /* <DEDUP_REMOVED lines=9> */
.L_x_54:
[----:B------:R-:W-:Y:S05]  /*2b60*/  BSYNC B1 ;  /* 0x0000000000017941 */ /* 0x000fea0003800000 */
.L_x_53:
        /* <DEDUP_REMOVED lines=9> */
.L_x_56:
[----:B------:R-:W-:Y:S05]  /*2c00*/  BSYNC B1 ;  /* 0x0000000000017941 */ /* 0x000fea0003800000 */
.L_x_55:
        /* <DEDUP_REMOVED lines=9> */
.L_x_58:
[----:B------:R-:W-:Y:S05]  /*2ca0*/  BSYNC B1 ;  /* 0x0000000000017941 */ /* 0x000fea0003800000 */
.L_x_57:
        /* <DEDUP_REMOVED lines=10> */
.L_x_60:
[----:B------:R-:W-:Y:S05]  /*2d50*/  BSYNC B1 ;  /* 0x0000000000017941 */ /* 0x000fea0003800000 */
.L_x_59:
        /* <DEDUP_REMOVED lines=10> */
.L_x_62:
[----:B------:R-:W-:Y:S05]  /*2e00*/  BSYNC B1 ;  /* 0x0000000000017941 */ /* 0x000fea0003800000 */
.L_x_61:
        /* <DEDUP_REMOVED lines=9> */
.L_x_64:
[----:B------:R-:W-:Y:S05]  /*2ea0*/  BSYNC B1 ;  /* 0x0000000000017941 */ /* 0x000fea0003800000 */
.L_x_63:
        /* <DEDUP_REMOVED lines=9> */
.L_x_66:
[----:B------:R-:W-:Y:S05]  /*2f40*/  BSYNC B1 ;  /* 0x0000000000017941 */ /* 0x000fea0003800000 */
.L_x_65:
        /* <DEDUP_REMOVED lines=10> */
.L_x_68:
[----:B------:R-:W-:Y:S05]  /*2ff0*/  BSYNC B1 ;  /* 0x0000000000017941 */ /* 0x000fea0003800000 */
.L_x_67:
        /* <DEDUP_REMOVED lines=10> */
.L_x_70:
[----:B------:R-:W-:Y:S05]  /*30a0*/  BSYNC B1 ;  /* 0x0000000000017941 */ /* 0x000fea0003800000 */
.L_x_69:
        /* <DEDUP_REMOVED lines=9> */
.L_x_72:
[----:B------:R-:W-:Y:S05]  /*3140*/  BSYNC B1 ;  /* 0x0000000000017941 */ /* 0x000fea0003800000 */
.L_x_71:
        /* <DEDUP_REMOVED lines=9> */
.L_x_74:
[----:B------:R-:W-:Y:S05]  /*31e0*/  BSYNC B1 ;  /* 0x0000000000017941 */ /* 0x000fea0003800000 */
.L_x_73:
        /* <DEDUP_REMOVED lines=10> */
.L_x_76:
[----:B------:R-:W-:Y:S05]  /*3290*/  BSYNC B1 ;  /* 0x0000000000017941 */ /* 0x000fea0003800000 */
.L_x_75:
        /* <DEDUP_REMOVED lines=10> */
.L_x_78:
[----:B------:R-:W-:Y:S05]  /*3340*/  BSYNC B1 ;  /* 0x0000000000017941 */ /* 0x000fea0003800000 */
.L_x_77:
        /* <DEDUP_REMOVED lines=9> */
.L_x_80:
[----:B------:R-:W-:Y:S05]  /*33e0*/  BSYNC B1 ;  /* 0x0000000000017941 */ /* 0x000fea0003800000 */
.L_x_79:
        /* <DEDUP_REMOVED lines=9> */
.L_x_82:
[----:B------:R-:W-:Y:S05]  /*3480*/  BSYNC B1 ;  /* 0x0000000000017941 */ /* 0x000fea0003800000 */
.L_x_81:
        /* <DEDUP_REMOVED lines=10> */
.L_x_84:
[----:B------:R-:W-:Y:S05]  /*3530*/  BSYNC B1 ;  /* 0x0000000000017941 */ /* 0x000fea0003800000 */
.L_x_83:
        /* <DEDUP_REMOVED lines=10> */
.L_x_86:
[----:B------:R-:W-:Y:S05]  /*35e0*/  BSYNC B1 ;  /* 0x0000000000017941 */ /* 0x000fea0003800000 */
.L_x_85:
        /* <DEDUP_REMOVED lines=9> */
.L_x_88:
[----:B------:R-:W-:Y:S05]  /*3680*/  BSYNC B1 ;  /* 0x0000000000017941 */ /* 0x000fea0003800000 */
.L_x_87:
        /* <DEDUP_REMOVED lines=9> */
.L_x_90:
[----:B------:R-:W-:Y:S05]  /*3720*/  BSYNC B1 ;  /* 0x0000000000017941 */ /* 0x000fea0003800000 */
.L_x_89:
        /* <DEDUP_REMOVED lines=10> */
.L_x_92:
[----:B------:R-:W-:Y:S05]  /*37d0*/  BSYNC B1 ;  /* 0x0000000000017941 */ /* 0x000fea0003800000 */
.L_x_91:
        /* <DEDUP_REMOVED lines=10> */
.L_x_94:
[----:B------:R-:W-:Y:S05]  /*3880*/  BSYNC B1 ;  /* 0x0000000000017941 */ /* 0x000fea0003800000 */
.L_x_93:
        /* <DEDUP_REMOVED lines=9> */
.L_x_96:
[----:B------:R-:W-:Y:S05]  /*3920*/  BSYNC B1 ;  /* 0x0000000000017941 */ /* 0x000fea0003800000 */
.L_x_95:
        /* <DEDUP_REMOVED lines=9> */
.L_x_98:
[----:B------:R-:W-:Y:S05]  /*39c0*/  BSYNC B1 ;  /* 0x0000000000017941 */ /* 0x000fea0003800000 */
.L_x_97:
        /* <DEDUP_REMOVED lines=10> */
.L_x_100:
[----:B------:R-:W-:Y:S05]  /*3a70*/  BSYNC B1 ;  /* 0x0000000000017941 */ /* 0x000fea0003800000 */
.L_x_99:
        /* <DEDUP_REMOVED lines=10> */
.L_x_102:
[----:B------:R-:W-:Y:S05]  /*3b20*/  BSYNC B1 ;  /* 0x0000000000017941 */ /* 0x000fea0003800000 */
.L_x_101:
        /* <DEDUP_REMOVED lines=9> */
.L_x_104:
[----:B------:R-:W-:Y:S05]  /*3bc0*/  BSYNC B1 ;  /* 0x0000000000017941 */ /* 0x000fea0003800000 */
.L_x_103:
        /* <DEDUP_REMOVED lines=9> */
.L_x_106:
[----:B------:R-:W-:Y:S05]  /*3c60*/  BSYNC B1 ;  /* 0x0000000000017941 */ /* 0x000fea0003800000 */
.L_x_105:
        /* <DEDUP_REMOVED lines=10> */
.L_x_108:
[----:B------:R-:W-:Y:S05]  /*3d10*/  BSYNC B1 ;  /* 0x0000000000017941 */ /* 0x000fea0003800000 */
.L_x_107:
        /* <DEDUP_REMOVED lines=10> */
.L_x_110:
[----:B------:R-:W-:Y:S05]  /*3dc0*/  BSYNC B1 ;  /* 0x0000000000017941 */ /* 0x000fea0003800000 */
.L_x_109:
        /* <DEDUP_REMOVED lines=9> */
.L_x_112:
[----:B------:R-:W-:Y:S05]  /*3e60*/  BSYNC B1 ;  /* 0x0000000000017941 */ /* 0x000fea0003800000 */
.L_x_111:
        /* <DEDUP_REMOVED lines=9> */
.L_x_114:
[----:B------:R-:W-:Y:S05]  /*3f00*/  BSYNC B1 ;  /* 0x0000000000017941 */ /* 0x000fea0003800000 */
.L_x_113:
        /* <DEDUP_REMOVED lines=10> */
.L_x_116:
[----:B------:R-:W-:Y:S05]  /*3fb0*/  BSYNC B1 ;  /* 0x0000000000017941 */ /* 0x000fea0003800000 */
.L_x_115:
        /* <DEDUP_REMOVED lines=10> */
.L_x_118:
[----:B------:R-:W-:Y:S05]  /*4060*/  BSYNC B1 ;  /* 0x0000000000017941 */ /* 0x000fea0003800000 */
.L_x_117:
        /* <DEDUP_REMOVED lines=9> */
.L_x_120:
[----:B------:R-:W-:Y:S05]  /*4100*/  BSYNC B1 ;  /* 0x0000000000017941 */ /* 0x000fea0003800000 */
.L_x_119:
        /* <DEDUP_REMOVED lines=9> */
.L_x_122:
[----:B------:R-:W-:Y:S05]  /*41a0*/  BSYNC B1 ;  /* 0x0000000000017941 */ /* 0x000fea0003800000 */
.L_x_121:
        /* <DEDUP_REMOVED lines=10> */
.L_x_124:
[----:B------:R-:W-:Y:S05]  /*4250*/  BSYNC B1 ;  /* 0x0000000000017941 */ /* 0x000fea0003800000 */
.L_x_123:
        /* <DEDUP_REMOVED lines=10> */
.L_x_126:
[----:B------:R-:W-:Y:S05]  /*4300*/  BSYNC B1 ;  /* 0x0000000000017941 */ /* 0x000fea0003800000 */
.L_x_125:
        /* <DEDUP_REMOVED lines=9> */
.L_x_128:
[----:B------:R-:W-:Y:S05]  /*43a0*/  BSYNC B1 ;  /* 0x0000000000017941 */ /* 0x000fea0003800000 */
.L_x_127:
        /* <DEDUP_REMOVED lines=9> */
.L_x_130:
[----:B------:R-:W-:Y:S05]  /*4440*/  BSYNC B1 ;  /* 0x0000000000017941 */ /* 0x000fea0003800000 */
.L_x_129:
        /* <DEDUP_REMOVED lines=10> */
.L_x_132:
[----:B------:R-:W-:Y:S05]  /*44f0*/  BSYNC B1 ;  /* 0x0000000000017941 */ /* 0x000fea0003800000 */
.L_x_131:
        /* <DEDUP_REMOVED lines=10> */
.L_x_134:
[----:B------:R-:W-:Y:S05]  /*45a0*/  BSYNC B1 ;  /* 0x0000000000017941 */ /* 0x000fea0003800000 */
.L_x_133:
        /* <DEDUP_REMOVED lines=9> */
.L_x_136:
[----:B------:R-:W-:Y:S05]  /*4640*/  BSYNC B1 ;  /* 0x0000000000017941 */ /* 0x000fea0003800000 */
.L_x_135:
        /* <DEDUP_REMOVED lines=9> */
.L_x_138:
[----:B------:R-:W-:Y:S05]  /*46e0*/  BSYNC B1 ;  /* 0x0000000000017941 */ /* 0x000fea0003800000 */
.L_x_137:
        /* <DEDUP_REMOVED lines=10> */
.L_x_140:
[----:B------:R-:W-:Y:S05]  /*4790*/  BSYNC B1 ;  /* 0x0000000000017941 */ /* 0x000fea0003800000 */
.L_x_139:
        /* <DEDUP_REMOVED lines=10> */
.L_x_142:
[----:B------:R-:W-:Y:S05]  /*4840*/  BSYNC B1 ;  /* 0x0000000000017941 */ /* 0x000fea0003800000 */
.L_x_141:
        /* <DEDUP_REMOVED lines=9> */
.L_x_144:
[----:B------:R-:W-:Y:S05]  /*48e0*/  BSYNC B1 ;  /* 0x0000000000017941 */ /* 0x000fea0003800000 */
.L_x_143:
        /* <DEDUP_REMOVED lines=9> */
.L_x_146:
[----:B------:R-:W-:Y:S05]  /*4980*/  BSYNC B1 ;  /* 0x0000000000017941 */ /* 0x000fea0003800000 */
.L_x_145:
        /* <DEDUP_REMOVED lines=10> */
.L_x_148:
[----:B------:R-:W-:Y:S05]  /*4a30*/  BSYNC B1 ;  /* 0x0000000000017941 */ /* 0x000fea0003800000 */
.L_x_147:
        /* <DEDUP_REMOVED lines=10> */
.L_x_150:
[----:B------:R-:W-:Y:S05]  /*4ae0*/  BSYNC B1 ;  /* 0x0000000000017941 */ /* 0x000fea0003800000 */
.L_x_149:
        /* <DEDUP_REMOVED lines=9> */
.L_x_152:
[----:B------:R-:W-:Y:S05]  /*4b80*/  BSYNC B1 ;  /* 0x0000000000017941 */ /* 0x000fea0003800000 */
.L_x_151:
        /* <DEDUP_REMOVED lines=9> */
.L_x_154:
[----:B------:R-:W-:Y:S05]  /*4c20*/  BSYNC B1 ;  /* 0x0000000000017941 */ /* 0x000fea0003800000 */
.L_x_153:
        /* <DEDUP_REMOVED lines=10> */
.L_x_156:
[----:B------:R-:W-:Y:S05]  /*4cd0*/  BSYNC B1 ;  /* 0x0000000000017941 */ /* 0x000fea0003800000 */
.L_x_155:
        /* <DEDUP_REMOVED lines=10> */
.L_x_158:
[----:B------:R-:W-:Y:S05]  /*4d80*/  BSYNC B1 ;  /* 0x0000000000017941 */ /* 0x000fea0003800000 */
.L_x_157:
        /* <DEDUP_REMOVED lines=9> */
.L_x_160:
[----:B------:R-:W-:Y:S05]  /*4e20*/  BSYNC B1 ;  /* 0x0000000000017941 */ /* 0x000fea0003800000 */
.L_x_159:
        /* <DEDUP_REMOVED lines=9> */
.L_x_162:
[----:B------:R-:W-:Y:S05]  /*4ec0*/  BSYNC B1 ;  /* 0x0000000000017941 */ /* 0x000fea0003800000 */
.L_x_161:
        /* <DEDUP_REMOVED lines=10> */
.L_x_164:
[----:B------:R-:W-:Y:S05]  /*4f70*/  BSYNC B1 ;  /* 0x0000000000017941 */ /* 0x000fea0003800000 */
.L_x_163:
        /* <DEDUP_REMOVED lines=10> */
.L_x_166:
[----:B------:R-:W-:Y:S05]  /*5020*/  BSYNC B1 ;  /* 0x0000000000017941 */ /* 0x000fea0003800000 */
.L_x_165:
        /* <DEDUP_REMOVED lines=9> */
.L_x_168:
[----:B------:R-:W-:Y:S05]  /*50c0*/  BSYNC B1 ;  /* 0x0000000000017941 */ /* 0x000fea0003800000 */
.L_x_167:
        /* <DEDUP_REMOVED lines=9> */
.L_x_170:
[----:B------:R-:W-:Y:S05]  /*5160*/  BSYNC B1 ;  /* 0x0000000000017941 */ /* 0x000fea0003800000 */
.L_x_169:
        /* <DEDUP_REMOVED lines=10> */
.L_x_172:
[----:B------:R-:W-:Y:S05]  /*5210*/  BSYNC B1 ;  /* 0x0000000000017941 */ /* 0x000fea0003800000 */
.L_x_171:
        /* <DEDUP_REMOVED lines=10> */
.L_x_174:
[----:B------:R-:W-:Y:S05]  /*52c0*/  BSYNC B1 ;  /* 0x0000000000017941 */ /* 0x000fea0003800000 */
.L_x_173:
        /* <DEDUP_REMOVED lines=9> */
.L_x_176:
[----:B------:R-:W-:Y:S05]  /*5360*/  BSYNC B1 ;  /* 0x0000000000017941 */ /* 0x000fea0003800000 */
.L_x_175:
        /* <DEDUP_REMOVED lines=9> */
.L_x_178:
[----:B------:R-:W-:Y:S05]  /*5400*/  BSYNC B1 ;  /* 0x0000000000017941 */ /* 0x000fea0003800000 */
.L_x_177:
        /* <DEDUP_REMOVED lines=10> */
.L_x_180:
[----:B------:R-:W-:Y:S05]  /*54b0*/  BSYNC B1 ;  /* 0x0000000000017941 */ /* 0x000fea0003800000 */
.L_x_179:
        /* <DEDUP_REMOVED lines=10> */
.L_x_182:
[----:B------:R-:W-:Y:S05]  /*5560*/  BSYNC B1 ;  /* 0x0000000000017941 */ /* 0x000fea0003800000 */
.L_x_181:
        /* <DEDUP_REMOVED lines=9> */
.L_x_184:
[----:B------:R-:W-:Y:S05]  /*5600*/  BSYNC B1 ;  /* 0x0000000000017941 */ /* 0x000fea0003800000 */
.L_x_183:
        /* <DEDUP_REMOVED lines=9> */
.L_x_186:
[----:B------:R-:W-:Y:S05]  /*56a0*/  BSYNC B1 ;  /* 0x0000000000017941 */ /* 0x000fea0003800000 */
.L_x_185:
        /* <DEDUP_REMOVED lines=10> */
.L_x_188:
[----:B------:R-:W-:Y:S05]  /*5750*/  BSYNC B1 ;  /* 0x0000000000017941 */ /* 0x000fea0003800000 */
.L_x_187:
        /* <DEDUP_REMOVED lines=10> */
.L_x_190:
[----:B------:R-:W-:Y:S05]  /*5800*/  BSYNC B1 ;  /* 0x0000000000017941 */ /* 0x000fea0003800000 */
.L_x_189:
        /* <DEDUP_REMOVED lines=9> */
.L_x_192:
[----:B------:R-:W-:Y:S05]  /*58a0*/  BSYNC B1 ;  /* 0x0000000000017941 */ /* 0x000fea0003800000 */
.L_x_191:
        /* <DEDUP_REMOVED lines=9> */
.L_x_194:
[----:B------:R-:W-:Y:S05]  /*5940*/  BSYNC B1 ;  /* 0x0000000000017941 */ /* 0x000fea0003800000 */
.L_x_193:
        /* <DEDUP_REMOVED lines=10> */
.L_x_196:
[----:B------:R-:W-:Y:S05]  /*59f0*/  BSYNC B1 ;  /* 0x0000000000017941 */ /* 0x000fea0003800000 */
.L_x_195:
        /* <DEDUP_REMOVED lines=10> */
.L_x_198:
[----:B------:R-:W-:Y:S05]  /*5aa0*/  BSYNC B1 ;  /* 0x0000000000017941 */ /* 0x000fea0003800000 */
.L_x_197:
        /* <DEDUP_REMOVED lines=9> */
.L_x_200:
[----:B------:R-:W-:Y:S05]  /*5b40*/  BSYNC B1 ;  /* 0x0000000000017941 */ /* 0x000fea0003800000 */
.L_x_199:
        /* <DEDUP_REMOVED lines=9> */
.L_x_202:
[----:B------:R-:W-:Y:S05]  /*5be0*/  BSYNC B1 ;  /* 0x0000000000017941 */ /* 0x000fea0003800000 */
.L_x_201:
        /* <DEDUP_REMOVED lines=10> */
.L_x_204:
[----:B------:R-:W-:Y:S05]  /*5c90*/  BSYNC B1 ;  /* 0x0000000000017941 */ /* 0x000fea0003800000 */
.L_x_203:
        /* <DEDUP_REMOVED lines=10> */
.L_x_206:
[----:B------:R-:W-:Y:S05]  /*5d40*/  BSYNC B1 ;  /* 0x0000000000017941 */ /* 0x000fea0003800000 */
.L_x_205:
        /* <DEDUP_REMOVED lines=9> */
.L_x_208:
[----:B------:R-:W-:Y:S05]  /*5de0*/  BSYNC B1 ;  /* 0x0000000000017941 */ /* 0x000fea0003800000 */
.L_x_207:
        /* <DEDUP_REMOVED lines=9> */
.L_x_210:
[----:B------:R-:W-:Y:S05]  /*5e80*/  BSYNC B1 ;  /* 0x0000000000017941 */ /* 0x000fea0003800000 */
.L_x_209:
        /* <DEDUP_REMOVED lines=10> */
.L_x_212:
[----:B------:R-:W-:Y:S05]  /*5f30*/  BSYNC B1 ;  /* 0x0000000000017941 */ /* 0x000fea0003800000 */
.L_x_211:
        /* <DEDUP_REMOVED lines=10> */
.L_x_214:
[----:B------:R-:W-:Y:S05]  /*5fe0*/  BSYNC B1 ;  /* 0x0000000000017941 */ /* 0x000fea0003800000 */
.L_x_213:
        /* <DEDUP_REMOVED lines=9> */
.L_x_216:
[----:B------:R-:W-:Y:S05]  /*6080*/  BSYNC B1 ;  /* 0x0000000000017941 */ /* 0x000fea0003800000 */
.L_x_215:
        /* <DEDUP_REMOVED lines=9> */
.L_x_218:
[----:B------:R-:W-:Y:S05]  /*6120*/  BSYNC B1 ;  /* 0x0000000000017941 */ /* 0x000fea0003800000 */
.L_x_217:
        /* <DEDUP_REMOVED lines=10> */
.L_x_220:
[----:B------:R-:W-:Y:S05]  /*61d0*/  BSYNC B1 ;  /* 0x0000000000017941 */ /* 0x000fea0003800000 */
.L_x_219:
        /* <DEDUP_REMOVED lines=10> */
.L_x_222:
[----:B------:R-:W-:Y:S05]  /*6280*/  BSYNC B1 ;  /* 0x0000000000017941 */ /* 0x000fea0003800000 */
.L_x_221:
        /* <DEDUP_REMOVED lines=9> */
.L_x_224:
[----:B------:R-:W-:Y:S05]  /*6320*/  BSYNC B1 ;  /* 0x0000000000017941 */ /* 0x000fea0003800000 */
.L_x_223:
        /* <DEDUP_REMOVED lines=9> */
.L_x_226:
[----:B------:R-:W-:Y:S05]  /*63c0*/  BSYNC B1 ;  /* 0x0000000000017941 */ /* 0x000fea0003800000 */
.L_x_225:
        /* <DEDUP_REMOVED lines=10> */
.L_x_228:
[----:B------:R-:W-:Y:S05]  /*6470*/  BSYNC B1 ;  /* 0x0000000000017941 */ /* 0x000fea0003800000 */
.L_x_227:
        /* <DEDUP_REMOVED lines=10> */
.L_x_230:
[----:B------:R-:W-:Y:S05]  /*6520*/  BSYNC B1 ;  /* 0x0000000000017941 */ /* 0x000fea0003800000 */
.L_x_229:
        /* <DEDUP_REMOVED lines=9> */
.L_x_232:
[----:B------:R-:W-:Y:S05]  /*65c0*/  BSYNC B1 ;  /* 0x0000000000017941 */ /* 0x000fea0003800000 */
.L_x_231:
        /* <DEDUP_REMOVED lines=9> */
.L_x_234:
[----:B------:R-:W-:Y:S05]  /*6660*/  BSYNC B1 ;  /* 0x0000000000017941 */ /* 0x000fea0003800000 */
.L_x_233:
        /* <DEDUP_REMOVED lines=10> */
.L_x_236:
[----:B------:R-:W-:Y:S05]  /*6710*/  BSYNC B1 ;  /* 0x0000000000017941 */ /* 0x000fea0003800000 */
.L_x_235:
        /* <DEDUP_REMOVED lines=10> */
.L_x_238:
[----:B------:R-:W-:Y:S05]  /*67c0*/  BSYNC B1 ;  /* 0x0000000000017941 */ /* 0x000fea0003800000 */
.L_x_237:
        /* <DEDUP_REMOVED lines=9> */
.L_x_240:
[----:B------:R-:W-:Y:S05]  /*6860*/  BSYNC B1 ;  /* 0x0000000000017941 */ /* 0x000fea0003800000 */
.L_x_239:
        /* <DEDUP_REMOVED lines=9> */
.L_x_242:
[----:B------:R-:W-:Y:S05]  /*6900*/  BSYNC B1 ;  /* 0x0000000000017941 */ /* 0x000fea0003800000 */
.L_x_241:
        /* <DEDUP_REMOVED lines=10> */
.L_x_244:
[----:B------:R-:W-:Y:S05]  /*69b0*/  BSYNC B1 ;  /* 0x0000000000017941 */ /* 0x000fea0003800000 */
.L_x_243:
        /* <DEDUP_REMOVED lines=10> */
.L_x_246:
[----:B------:R-:W-:Y:S05]  /*6a60*/  BSYNC B1 ;  /* 0x0000000000017941 */ /* 0x000fea0003800000 */
.L_x_245:
        /* <DEDUP_REMOVED lines=9> */
.L_x_248:
[----:B------:R-:W-:Y:S05]  /*6b00*/  BSYNC B1 ;  /* 0x0000000000017941 */ /* 0x000fea0003800000 */
.L_x_247:
        /* <DEDUP_REMOVED lines=9> */
.L_x_250:
[----:B------:R-:W-:Y:S05]  /*6ba0*/  BSYNC B1 ;  /* 0x0000000000017941 */ /* 0x000fea0003800000 */
.L_x_249:
        /* <DEDUP_REMOVED lines=10> */
.L_x_252:
[----:B------:R-:W-:Y:S05]  /*6c50*/  BSYNC B1 ;  /* 0x0000000000017941 */ /* 0x000fea0003800000 */
.L_x_251:
        /* <DEDUP_REMOVED lines=10> */
.L_x_254:
[----:B------:R-:W-:Y:S05]  /*6d00*/  BSYNC B1 ;  /* 0x0000000000017941 */ /* 0x000fea0003800000 */
.L_x_253:
        /* <DEDUP_REMOVED lines=9> */
.L_x_256:
[----:B------:R-:W-:Y:S05]  /*6da0*/  BSYNC B1 ;  /* 0x0000000000017941 */ /* 0x000fea0003800000 */
.L_x_255:
        /* <DEDUP_REMOVED lines=9> */
.L_x_258:
[----:B------:R-:W-:Y:S05]  /*6e40*/  BSYNC B1 ;  /* 0x0000000000017941 */ /* 0x000fea0003800000 */
.L_x_257:
        /* <DEDUP_REMOVED lines=10> */
.L_x_260:
[----:B------:R-:W-:Y:S05]  /*6ef0*/  BSYNC B1 ;  /* 0x0000000000017941 */ /* 0x000fea0003800000 */
.L_x_259:
        /* <DEDUP_REMOVED lines=10> */
.L_x_262:
[----:B------:R-:W-:Y:S05]  /*6fa0*/  BSYNC B1 ;  /* 0x0000000000017941 */ /* 0x000fea0003800000 */
.L_x_261:
        /* <DEDUP_REMOVED lines=9> */
.L_x_264:
[----:B------:R-:W-:Y:S05]  /*7040*/  BSYNC B1 ;  /* 0x0000000000017941 */ /* 0x000fea0003800000 */
.L_x_263:
        /* <DEDUP_REMOVED lines=9> */
.L_x_266:
[----:B------:R-:W-:Y:S05]  /*70e0*/  BSYNC B1 ;  /* 0x0000000000017941 */ /* 0x000fea0003800000 */
.L_x_265:
        /* <DEDUP_REMOVED lines=10> */
.L_x_268:
[----:B------:R-:W-:Y:S05]  /*7190*/  BSYNC B1 ;  /* 0x0000000000017941 */ /* 0x000fea0003800000 */
.L_x_267:
        /* <DEDUP_REMOVED lines=10> */
.L_x_270:
[----:B------:R-:W-:Y:S05]  /*7240*/  BSYNC B1 ;  /* 0x0000000000017941 */ /* 0x000fea0003800000 */
.L_x_269:
        /* <DEDUP_REMOVED lines=9> */
.L_x_272:
[----:B------:R-:W-:Y:S05]  /*72e0*/  BSYNC B1 ;  /* 0x0000000000017941 */ /* 0x000fea0003800000 */
.L_x_271:
        /* <DEDUP_REMOVED lines=9> */
.L_x_274:
[----:B------:R-:W-:Y:S05]  /*7380*/  BSYNC B1 ;  /* 0x0000000000017941 */ /* 0x000fea0003800000 */
.L_x_273:
        /* <DEDUP_REMOVED lines=10> */
.L_x_276:
[----:B------:R-:W-:Y:S05]  /*7430*/  BSYNC B1 ;  /* 0x0000000000017941 */ /* 0x000fea0003800000 */
.L_x_275:
        /* <DEDUP_REMOVED lines=10> */
.L_x_278:
[----:B------:R-:W-:Y:S05]  /*74e0*/  BSYNC B1 ;  /* 0x0000000000017941 */ /* 0x000fea0003800000 */
.L_x_277:
        /* <DEDUP_REMOVED lines=9> */
.L_x_280:
[----:B------:R-:W-:Y:S05]  /*7580*/  BSYNC B1 ;  /* 0x0000000000017941 */ /* 0x000fea0003800000 */
.L_x_279:
        /* <DEDUP_REMOVED lines=9> */
.L_x_282:
[----:B------:R-:W-:Y:S05]  /*7620*/  BSYNC B1 ;  /* 0x0000000000017941 */ /* 0x000fea0003800000 */
.L_x_281:
        /* <DEDUP_REMOVED lines=10> */
.L_x_284:
[----:B------:R-:W-:Y:S05]  /*76d0*/  BSYNC B1 ;  /* 0x0000000000017941 */ /* 0x000fea0003800000 */
.L_x_283:
        /* <DEDUP_REMOVED lines=10> */
.L_x_286:
[----:B------:R-:W-:Y:S05]  /*7780*/  BSYNC B1 ;  /* 0x0000000000017941 */ /* 0x000fea0003800000 */
.L_x_285:
        /* <DEDUP_REMOVED lines=9> */
.L_x_288:
[----:B------:R-:W-:Y:S05]  /*7820*/  BSYNC B1 ;  /* 0x0000000000017941 */ /* 0x000fea0003800000 */
.L_x_287:
[----:B0----5:R-:W-:Y:S01]  /*7830*/  IMAD.U32 R0, R19, 0x10000, RZ ;  /* 0x0001000013007824 */ /* 0x021fe200078e00ff */
[----:B------:R-:W-:Y:S01]  /*7840*/  ISETP.GT.AND P0, PT, R3, 0x8, P0 ;  /* 0x000000080300780c */ /* 0x000fe20000704270 */
[----:B------:R-:W-:Y:S01]  /*7850*/  @P1 IMAD.MOV.U32 R4, RZ, RZ, R10 ;  /* 0x000000ffff041224 */ /* 0x000fe200078e000a */
[----:B------:R-:W-:Y:S01]  /*7860*/  BSSY B1, `(.L_x_289) ;  /* 0x0000009000017945 */ /* 0x000fe20003800000 */
[----:B------:R-:W-:-:S04]  /*7870*/  FMUL R5, R0, R155 ;  /* 0x0000009b00057220 */ /* 0x000fc80000400000 */
[----:B------:R-:W-:-:S05]  /*7880*/  FFMA R5, R150, R154, R5 ;  /* 0x0000009a96057223 */ /* 0x000fca0000000005 */
[----:B------:R-:W-:-:S04]  /*7890*/  F2FP.BF16.F32.PACK_AB R5, RZ, R5 ;  /* 0x00000005ff05723e */ /* 0x000fc800000010ff */
[----:B------:R-:W-:Y:S01]  /*78a0*/  PRMT R2, R5, 0x7610, R2 ;  /* 0x0000761005027816 */ /* 0x000fe20000000002 */
[----:B------:R-:W-:-:S05]  /*78b0*/  @P1 IMAD.MOV.U32 R5, RZ, RZ, R11 ;  /* 0x000000ffff051224 */ /* 0x000fca00078e000b */
[----:B------:R0:W-:Y:S01]  /*78c0*/  @P1 STG.E.U16 desc[UR36][R4.64+0x1f0], R2 ;  /* 0x0001f00204001986 */ /* 0x0001e2000c101524 */
[----:B------:R-:W-:Y:S05]  /*78d0*/  @!P0 BRA `(.L_x_290) ;  /* 0x0000000000048947 */ /* 0x000fea0003800000 */
[----:B------:R0:W5:Y:S02]  /*78e0*/  LDG.E.LTC128B.U16 R19, desc[UR36][R8.64+0x1f2] ;  /* 0x0001f22408137981 */ /* 0x000164000c1e1520 */
.L_x_290:
[----:B------:R-:W-:Y:S05]  /*78f0*/  BSYNC B1 ;  /* 0x0000000000017941 */ /* 0x000fea0003800000 */
.L_x_289:
[----:B------:R-:W-:Y:S05]  /*7900*/  @!P0 BRA `(.L_x_291) ;  /* 0x0000002400488947 */ /* 0x000fea0003800000 */
[----:B-----5:R-:W-:-:S04]  /*7910*/  IMAD.U32 R0, R19, 0x10000, RZ ;  /* 0x0001000013007824 */ /* 0x020fc800078e00ff */
[----:B------:R-:W-:-:S04]  /*7920*/  FMUL R0, R0, R155 ;  /* 0x0000009b00007220 */ /* 0x000fc80000400000 */
[----:B------:R-:W-:-:S05]  /*7930*/  FFMA R0, R151, R154, R0 ;  /* 0x0000009a97007223 */ /* 0x000fca0000000000 */
[----:B------:R-:W-:-:S05]  /*7940*/  F2FP.BF16.F32.PACK_AB R0, RZ, R0 ;  /* 0x00000000ff00723e */ /* 0x000fca00000010ff */
[----:B------:R0:W-:Y:S01]  /*7950*/  STG.E.U16 desc[UR36][R10.64+0x1f2], R0 ;  /* 0x0001f2000a007986 */ /* 0x0001e2000c101524 */
[----:B------:R-:W-:Y:S05]  /*7960*/  BRA `(.L_x_291) ;  /* 0x0000002400307947 */ /* 0x000fea0003800000 */
.L_x_38:
[----:B------:R-:W-:Y:S01]  /*7970*/  ISETP.GT.AND P0, PT, R0, 0x1, PT ;  /* 0x000000010000780c */ /* 0x000fe20003f04270 */
[----:B------:R-:W-:Y:S01]  /*7980*/  ULDC.64 UR4, c[0x0][0x5c0] ;  /* 0x0001700000047ab9 */ /* 0x000fe20000000a00 */
[-C--:B------:R-:W-:Y:S01]  /*7990*/  FMUL R24, R24, R154.reuse ;  /* 0x0000009a18187220 */ /* 0x080fe20000400000 */
[-C--:B------:R-:W-:Y:S01]  /*79a0*/  FMUL R25, R25, R154.reuse ;  /* 0x0000009a19197220 */ /* 0x080fe20000400000 */
[----:B------:R-:W-:Y:S01]  /*79b0*/  ISETP.GT.AND P3, PT, R3, RZ, P0 ;  /* 0x000000ff0300720c */ /* 0x000fe20000764270 */
[-C--:B------:R-:W-:Y:S01]  /*79c0*/  FMUL R26, R26, R154.reuse ;  /* 0x0000009a1a1a7220 */ /* 0x080fe20000400000 */
[----:B------:R-:W-:Y:S01]  /*79d0*/  LEA R4, P4, R6, UR4, 0x1 ;  /* 0x0000000406047c11 */ /* 0x000fe2000f8808ff */
[----:B------:R-:W-:Y:S01]  /*79e0*/  FMUL R27, R27, R154 ;  /* 0x0000009a1b1b7220 */ /* 0x000fe20000400000 */
[----:B------:R-:W-:Y:S01]  /*79f0*/  F2FP.BF16.F32.PACK_AB R24, RZ, R24 ;  /* 0x00000018ff18723e */ /* 0x000fe200000010ff */
[-C--:B------:R-:W-:Y:S01]  /*7a00*/  FMUL R28, R28, R154.reuse ;  /* 0x0000009a1c1c7220 */ /* 0x080fe20000400000 */
[----:B------:R-:W-:Y:S01]  /*7a10*/  LEA.HI.X R5, R6, UR5, R179, 0x1, P4 ;  /* 0x0000000506057c11 */ /* 0x000fe2000a0f0cb3 */
[-C--:B------:R-:W-:Y:S01]  /*7a20*/  FMUL R29, R29, R154.reuse ;  /* 0x0000009a1d1d7220 */ /* 0x080fe20000400000 */
[----:B------:R-:W-:Y:S01]  /*7a30*/  F2FP.BF16.F32.PACK_AB R25, RZ, R25 ;  /* 0x00000019ff19723e */ /* 0x000fe200000010ff */
[-C--:B------:R-:W-:Y:S01]  /*7a40*/  FMUL R30, R30, R154.reuse ;  /* 0x0000009a1e1e7220 */ /* 0x080fe20000400000 */
[----:B------:R-:W-:Y:S01]  /*7a50*/  SHF.L.U64.HI R11, R10, 0x4, R11 ;  /* 0x000000040a0b7819 */ /* 0x000fe2000001020b */
[----:B------:R-:W-:Y:S01]  /*7a60*/  @P1 STG.E.U16 desc[UR36][R4.64], R24 ;  /* 0x0000001804001986 */ /* 0x000fe2000c101524 */
[----:B------:R-:W-:Y:S01]  /*7a70*/  ISETP.GT.AND P1, PT, R0, 0x8, PT ;  /* 0x000000080000780c */ /* 0x000fe20003f24270 */
[----:B------:R-:W-:Y:S01]  /*7a80*/  FMUL R31, R31, R154 ;  /* 0x0000009a1f1f7220 */ /* 0x000fe20000400000 */
[C---:B------:R-:W-:Y:S01]  /*7a90*/  ISETP.GT.AND P4, PT, R3.reuse, 0x8, P0 ;  /* 0x000000080300780c */ /* 0x040fe20000784270 */
[----:B------:R-:W-:Y:S01]  /*7aa0*/  @P3 STG.E.U16 desc[UR36][R4.64+0x2], R25 ;  /* 0x0000021904003986 */ /* 0x000fe2000c101524 */
[----:B------:R-:W-:Y:S01]  /*7ab0*/  LEA R6, P3, R10, R4, 0x4 ;  /* 0x000000040a067211 */ /* 0x000fe200078620ff */
[-C--:B------:R-:W-:Y:S01]  /*7ac0*/  FMUL R32, R32, R154.reuse ;  /* 0x0000009a20207220 */ /* 0x080fe20000400000 */
[----:B------:R-:W-:Y:S01]  /*7ad0*/  ISETP.GT.AND P2, PT, R3, 0x8, P2 ;  /* 0x000000080300780c */ /* 0x000fe20001744270 */
[-C--:B------:R-:W-:Y:S01]  /*7ae0*/  FMUL R33, R33, R154.reuse ;  /* 0x0000009a21217220 */ /* 0x080fe20000400000 */
[----:B------:R-:W-:Y:S01]  /*7af0*/  ISETP.GT.AND P0, PT, R0, 0x9, PT ;  /* 0x000000090000780c */ /* 0x000fe20003f04270 */
[----:B------:R-:W-:Y:S01]  /*7b00*/  IMAD.X R7, R11, 0x1, R5, P3 ;  /* 0x000000010b077824 */ /* 0x000fe200018e0605 */
[C---:B------:R-:W-:Y:S01]  /*7b10*/  ISETP.GT.AND P5, PT, R3.reuse, RZ, P1 ;  /* 0x000000ff0300720c */ /* 0x040fe20000fa4270 */
[-C--:B------:R-:W-:Y:S01]  /*7b20*/  FMUL R34, R34, R154.reuse ;  /* 0x0000009a22227220 */ /* 0x080fe20000400000 */
[----:B------:R-:W-:Y:S01]  /*7b30*/  ISETP.GT.AND P3, PT, R3, RZ, P0 ;  /* 0x000000ff0300720c */ /* 0x000fe20000764270 */
[----:B------:R-:W-:Y:S01]  /*7b40*/  FMUL R35, R35, R154 ;  /* 0x0000009a23237220 */ /* 0x000fe20000400000 */
[----:B------:R-:W-:Y:S01]  /*7b50*/  F2FP.BF16.F32.PACK_AB R26, RZ, R26 ;  /* 0x0000001aff1a723e */ /* 0x000fe200000010ff */
[-C--:B------:R-:W-:Y:S01]  /*7b60*/  FMUL R36, R36, R154.reuse ;  /* 0x0000009a24247220 */ /* 0x080fe20000400000 */
[----:B------:R-:W-:Y:S01]  /*7b70*/  F2FP.BF16.F32.PACK_AB R27, RZ, R27 ;  /* 0x0000001bff1b723e */ /* 0x000fe200000010ff */
[----:B------:R-:W-:Y:S01]  /*7b80*/  FMUL R37, R37, R154 ;  /* 0x0000009a25257220 */ /* 0x000fe20000400000 */
[----:B------:R-:W-:Y:S01]  /*7b90*/  F2FP.BF16.F32.PACK_AB R28, RZ, R28 ;  /* 0x0000001cff1c723e */ /* 0x000fe200000010ff */
[----:B------:R-:W-:Y:S01]  /*7ba0*/  @P2 STG.E.U16 desc[UR36][R6.64], R26 ;  /* 0x0000001a06002986 */ /* 0x000fe2000c101524 */
[----:B------:R-:W-:Y:S01]  /*7bb0*/  F2FP.BF16.F32.PACK_AB R29, RZ, R29 ;  /* 0x0000001dff1d723e */ /* 0x000fe200000010ff */
[-C--:B------:R-:W-:Y:S01]  /*7bc0*/  FMUL R38, R38, R154.reuse ;  /* 0x0000009a26267220 */ /* 0x080fe20000400000 */
[----:B------:R-:W-:Y:S01]  /*7bd0*/  ISETP.GT.AND P2, PT, R3, 0x8, P1 ;  /* 0x000000080300780c */ /* 0x000fe20000f44270 */
[----:B------:R-:W-:Y:S01]  /*7be0*/  @P4 STG.E.U16 desc[UR36][R6.64+0x2], R27 ;  /* 0x0000021b06004986 */ /* 0x000fe2000c101524 */
[----:B------:R-:W-:Y:S01]  /*7bf0*/  ISETP.GT.AND P1, PT, R0, 0x10, PT ;  /* 0x000000100000780c */ /* 0x000fe20003f24270 */
[----:B------:R-:W-:Y:S01]  /*7c00*/  FMUL R39, R39, R154 ;  /* 0x0000009a27277220 */ /* 0x000fe20000400000 */
[----:B------:R-:W-:Y:S01]  /*7c10*/  F2FP.BF16.F32.PACK_AB R30, RZ, R30 ;  /* 0x0000001eff1e723e */ /* 0x000fe200000010ff */
[----:B------:R-:W-:Y:S01]  /*7c20*/  @P5 STG.E.U16 desc[UR36][R4.64+0x10], R28 ;  /* 0x0000101c04005986 */ /* 0x000fe2000c101524 */
[C---:B------:R-:W-:Y:S01]  /*7c30*/  ISETP.GT.AND P4, PT, R3.reuse, RZ, P1 ;  /* 0x000000ff0300720c */ /* 0x040fe20000f84270 */
[-C--:B------:R-:W-:Y:S01]  /*7c40*/  FMUL R40, R40, R154.reuse ;  /* 0x0000009a28287220 */ /* 0x080fe20000400000 */
[----:B------:R-:W-:Y:S01]  /*7c50*/  F2FP.BF16.F32.PACK_AB R31, RZ, R31 ;  /* 0x0000001fff1f723e */ /* 0x000fe200000010ff */
[----:B------:R-:W-:Y:S01]  /*7c60*/  @P3 STG.E.U16 desc[UR36][R4.64+0x12], R29 ;  /* 0x0000121d04003986 */ /* 0x000fe2000c101524 */
[----:B------:R-:W-:Y:S01]  /*7c70*/  ISETP.GT.AND P3, PT, R3, 0x8, P0 ;  /* 0x000000080300780c */ /* 0x000fe20000764270 */
[----:B------:R-:W-:Y:S01]  /*7c80*/  FMUL R41, R41, R154 ;  /* 0x0000009a29297220 */ /* 0x000fe20000400000 */
[----:B------:R-:W-:Y:S01]  /*7c90*/  ISETP.GT.AND P0, PT, R0, 0x11, PT ;  /* 0x000000110000780c */ /* 0x000fe20003f04270 */
[----:B------:R-:W-:Y:S01]  /*7ca0*/  @P2 STG.E.U16 desc[UR36][R6.64+0x10], R30 ;  /* 0x0000101e06002986 */ /* 0x000fe2000c101524 */
[----:B------:R-:W-:Y:S01]  /*7cb0*/  F2FP.BF16.F32.PACK_AB R32, RZ, R32 ;  /* 0x00000020ff20723e */ /* 0x000fe200000010ff */
[-C--:B------:R-:W-:Y:S01]  /*7cc0*/  FMUL R42, R42, R154.reuse ;  /* 0x0000009a2a2a7220 */ /* 0x080fe20000400000 */
[----:B------:R-:W-:Y:S01]  /*7cd0*/  ISETP.GT.AND P5, PT, R3, RZ, P0 ;  /* 0x000000ff0300720c */ /* 0x000fe200007a4270 */
[-C--:B------:R-:W-:Y:S01]  /*7ce0*/  FMUL R43, R43, R154.reuse ;  /* 0x0000009a2b2b7220 */ /* 0x080fe20000400000 */
[----:B------:R-:W-:Y:S01]  /*7cf0*/  ISETP.GT.AND P2, PT, R3, 0x8, P1 ;  /* 0x000000080300780c */ /* 0x000fe20000f44270 */
[-C--:B------:R-:W-:Y:S01]  /*7d00*/  FMUL R44, R44, R154.reuse ;  /* 0x0000009a2c2c7220 */ /* 0x080fe20000400000 */
[----:B------:R-:W-:Y:S01]  /*7d10*/  ISETP.GT.AND P1, PT, R0, 0x18, PT ;  /* 0x000000180000780c */ /* 0x000fe20003f24270 */
[-C--:B------:R-:W-:Y:S01]  /*7d20*/  FMUL R45, R45, R154.reuse ;  /* 0x0000009a2d2d7220 */ /* 0x080fe20000400000 */
[----:B------:R-:W-:Y:S01]  /*7d30*/  F2FP.BF16.F32.PACK_AB R33, RZ, R33 ;  /* 0x00000021ff21723e */ /* 0x000fe200000010ff */
[----:B------:R-:W-:Y:S01]  /*7d40*/  @P3 STG.E.U16 desc[UR36][R6.64+0x12], R31 ;  /* 0x0000121f06003986 */ /* 0x000fe2000c101524 */
[C---:B------:R-:W-:Y:S01]  /*7d50*/  ISETP.GT.AND P3, PT, R3.reuse, 0x8, P0 ;  /* 0x000000080300780c */ /* 0x040fe20000764270 */
[-C--:B------:R-:W-:Y:S01]  /*7d60*/  FMUL R46, R46, R154.reuse ;  /* 0x0000009a2e2e7220 */ /* 0x080fe20000400000 */
[----:B------:R-:W-:Y:S01]  /*7d70*/  ISETP.GT.AND P0, PT, R0, 0x19, PT ;  /* 0x000000190000780c */ /* 0x000fe20003f04270 */
[----:B------:R-:W-:Y:S01]  /*7d80*/  @P4 STG.E.U16 desc[UR36][R4.64+0x20], R32 ;  /* 0x0000202004004986 */ /* 0x000fe2000c101524 */
[----:B------:R-:W-:Y:S01]  /*7d90*/  ISETP.GT.AND P4, PT, R3, RZ, P1 ;  /* 0x000000ff0300720c */ /* 0x000fe20000f84270 */
[----:B------:R-:W-:Y:S01]  /*7da0*/  FMUL R47, R47, R154 ;  /* 0x0000009a2f2f7220 */ /* 0x000fe20000400000 */
[----:B------:R-:W-:Y:S01]  /*7db0*/  F2FP.BF16.F32.PACK_AB R34, RZ, R34 ;  /* 0x00000022ff22723e */ /* 0x000fe200000010ff */
[----:B------:R-:W-:Y:S01]  /*7dc0*/  @P5 STG.E.U16 desc[UR36][R4.64+0x22], R33 ;  /* 0x0000222104005986 */ /* 0x000fe2000c101524 */
[----:B------:R-:W-:Y:S01]  /*7dd0*/  ISETP.GT.AND P5, PT, R3, RZ, P0 ;  /* 0x000000ff0300720c */ /* 0x000fe200007a4270 */
[----:B------:R-:W-:Y:S01]  /*7de0*/  FMUL R48, R48, R154 ;  /* 0x0000009a30307220 */ /* 0x000fe20000400000 */
[----:B------:R-:W-:Y:S01]  /*7df0*/  F2FP.BF16.F32.PACK_AB R35, RZ, R35 ;  /* 0x00000023ff23723e */ /* 0x000fe200000010ff */
[----:B------:R-:W-:Y:S01]  /*7e00*/  @P2 STG.E.U16 desc[UR36][R6.64+0x20], R34 ;  /* 0x0000202206002986 */ /* 0x000fe2000c101524 */
[----:B------:R-:W-:Y:S01]  /*7e10*/  F2FP.BF16.F32.PACK_AB R36, RZ, R36 ;  /* 0x00000024ff24723e */ /* 0x000fe200000010ff */
[-C--:B------:R-:W-:Y:S01]  /*7e20*/  FMUL R49, R49, R154.reuse ;  /* 0x0000009a31317220 */ /* 0x080fe20000400000 */
[C---:B------:R-:W-:Y:S01]  /*7e30*/  ISETP.GT.AND P2, PT, R3.reuse, 0x8, P1 ;  /* 0x000000080300780c */ /* 0x040fe20000f44270 */
[----:B------:R-:W-:Y:S01]  /*7e40*/  @P3 STG.E.U16 desc[UR36][R6.64+0x22], R35 ;  /* 0x0000222306003986 */ /* 0x000fe2000c101524 */
[----:B------:R-:W-:Y:S01]  /*7e50*/  ISETP.GT.AND P1, PT, R0, 0x20, PT ;  /* 0x000000200000780c */ /* 0x000fe20003f24270 */
[-C--:B------:R-:W-:Y:S01]  /*7e60*/  FMUL R50, R50, R154.reuse ;  /* 0x0000009a32327220 */ /* 0x080fe20000400000 */
[----:B------:R-:W-:Y:S01]  /*7e70*/  F2FP.BF16.F32.PACK_AB R37, RZ, R37 ;  /* 0x00000025ff25723e */ /* 0x000fe200000010ff */
[----:B------:R-:W-:Y:S01]  /*7e80*/  @P4 STG.E.U16 desc[UR36][R4.64+0x30], R36 ;  /* 0x0000302404004986 */ /* 0x000fe2000c101524 */
[----:B------:R-:W-:Y:S01]  /*7e90*/  ISETP.GT.AND P3, PT, R3, 0x8, P0 ;  /* 0x000000080300780c */ /* 0x000fe20000764270 */
[-C--:B------:R-:W-:Y:S01]  /*7ea0*/  FMUL R51, R51, R154.reuse ;  /* 0x0000009a33337220 */ /* 0x080fe20000400000 */
[----:B------:R-:W-:Y:S01]  /*7eb0*/  ISETP.GT.AND P0, PT, R0, 0x21, PT ;  /* 0x000000210000780c */ /* 0x000fe20003f04270 */
[----:B------:R-:W-:Y:S01]  /*7ec0*/  @P5 STG.E.U16 desc[UR36][R4.64+0x32], R37 ;  /* 0x0000322504005986 */ /* 0x000fe2000c101524 */
[----:B------:R-:W-:Y:S01]  /*7ed0*/  ISETP.GT.AND P4, PT, R3, RZ, P1 ;  /* 0x000000ff0300720c */ /* 0x000fe20000f84270 */
[----:B------:R-:W-:Y:S01]  /*7ee0*/  FMUL R52, R52, R154 ;  /* 0x0000009a34347220 */ /* 0x000fe20000400000 */
[----:B------:R-:W-:Y:S01]  /*7ef0*/  F2FP.BF16.F32.PACK_AB R38, RZ, R38 ;  /* 0x00000026ff26723e */ /* 0x000fe200000010ff */
[-C--:B------:R-:W-:Y:S01]  /*7f00*/  FMUL R53, R53, R154.reuse ;  /* 0x0000009a35357220 */ /* 0x080fe20000400000 */
        /* <DEDUP_REMOVED lines=325> */
[----:B------:R-:W-:Y:S01]  /*9360*/  FMUL R151, R151, R154 ;  /* 0x0000009a97977220 */ /* 0x000fe20000400000 */
[----:B------:R-:W-:Y:S01]  /*9370*/  ISETP.GT.AND P2, PT, R3, 0x8, P1 ;  /* 0x000000080300780c */ /* 0x000fe20000f44270 */
[----:B------:R-:W-:Y:S01]  /*9380*/  @P3 STG.E.U16 desc[UR36][R6.64+0x132], R103 ;  /* 0x0001326706003986 */ /* 0x000fe2000c101524 */
[----:B------:R-:W-:-:S02]  /*9390*/  ISETP.GT.AND P1, PT, R0, 0xa8, PT ;  /* 0x000000a80000780c */ /* 0x000fc40003f24270 */
[----:B------:R-:W-:Y:S01]  /*93a0*/  F2FP.BF16.F32.PACK_AB R105, RZ, R105 ;  /* 0x00000069ff69723e */ /* 0x000fe200000010ff */
[----:B------:R-:W-:Y:S01]  /*93b0*/  @P4 STG.E.U16 desc[UR36][R4.64+0x140], R104 ;  /* 0x0001406804004986 */ /* 0x000fe2000c101524 */
[C---:B------:R-:W-:Y:S02]  /*93c0*/  ISETP.GT.AND P3, PT, R3.reuse, 0x8, P0 ;  /* 0x000000080300780c */ /* 0x040fe40000764270 */
[----:B------:R-:W-:Y:S01]  /*93d0*/  ISETP.GT.AND P0, PT, R0, 0xa9, PT ;  /* 0x000000a90000780c */ /* 0x000fe20003f04270 */
[----:B------:R-:W-:Y:S01]  /*93e0*/  @P5 STG.E.U16 desc[UR36][R4.64+0x142], R105 ;  /* 0x0001426904005986 */ /* 0x000fe2000c101524 */
[C---:B------:R-:W-:Y:S02]  /*93f0*/  ISETP.GT.AND P4, PT, R3.reuse, RZ, P1 ;  /* 0x000000ff0300720c */ /* 0x040fe40000f84270 */
[----:B------:R-:W-:Y:S02]  /*9400*/  F2FP.BF16.F32.PACK_AB R106, RZ, R106 ;  /* 0x0000006aff6a723e */ /* 0x000fe400000010ff */
[----:B------:R-:W-:-:S02]  /*9410*/  ISETP.GT.AND P5, PT, R3, RZ, P0 ;  /* 0x000000ff0300720c */ /* 0x000fc400007a4270 */
[----:B------:R-:W-:Y:S01]  /*9420*/  F2FP.BF16.F32.PACK_AB R107, RZ, R107 ;  /* 0x0000006bff6b723e */ /* 0x000fe200000010ff */
[----:B------:R-:W-:Y:S01]  /*9430*/  @P2 STG.E.U16 desc[UR36][R6.64+0x140], R106 ;  /* 0x0001406a06002986 */ /* 0x000fe2000c101524 */
[----:B------:R-:W-:Y:S02]  /*9440*/  F2FP.BF16.F32.PACK_AB R108, RZ, R108 ;  /* 0x0000006cff6c723e */ /* 0x000fe400000010ff */
[C---:B------:R-:W-:Y:S01]  /*9450*/  ISETP.GT.AND P2, PT, R3.reuse, 0x8, P1 ;  /* 0x000000080300780c */ /* 0x040fe20000f44270 */
[----:B------:R-:W-:Y:S01]  /*9460*/  @P3 STG.E.U16 desc[UR36][R6.64+0x142], R107 ;  /* 0x0001426b06003986 */ /* 0x000fe2000c101524 */
[----:B------:R-:W-:Y:S02]  /*9470*/  ISETP.GT.AND P1, PT, R0, 0xb0, PT ;  /* 0x000000b00000780c */ /* 0x000fe40003f24270 */
[----:B------:R-:W-:Y:S01]  /*9480*/  F2FP.BF16.F32.PACK_AB R109, RZ, R109 ;  /* 0x0000006dff6d723e */ /* 0x000fe200000010ff */
[----:B------:R-:W-:Y:S01]  /*9490*/  @P4 STG.E.U16 desc[UR36][R4.64+0x150], R108 ;  /* 0x0001506c04004986 */ /* 0x000fe2000c101524 */
[----:B------:R-:W-:-:S02]  /*94a0*/  ISETP.GT.AND P3, PT, R3, 0x8, P0 ;  /* 0x000000080300780c */ /* 0x000fc40000764270 */
[----:B------:R-:W-:Y:S01]  /*94b0*/  ISETP.GT.AND P0, PT, R0, 0xb1, PT ;  /* 0x000000b10000780c */ /* 0x000fe20003f04270 */
[----:B------:R-:W-:Y:S01]  /*94c0*/  @P5 STG.E.U16 desc[UR36][R4.64+0x152], R109 ;  /* 0x0001526d04005986 */ /* 0x000fe2000c101524 */
[C---:B------:R-:W-:Y:S02]  /*94d0*/  ISETP.GT.AND P4, PT, R3.reuse, RZ, P1 ;  /* 0x000000ff0300720c */ /* 0x040fe40000f84270 */
[----:B------:R-:W-:Y:S02]  /*94e0*/  F2FP.BF16.F32.PACK_AB R110, RZ, R110 ;  /* 0x0000006eff6e723e */ /* 0x000fe400000010ff */
[----:B------:R-:W-:Y:S02]  /*94f0*/  ISETP.GT.AND P5, PT, R3, RZ, P0 ;  /* 0x000000ff0300720c */ /* 0x000fe400007a4270 */
[----:B------:R-:W-:Y:S01]  /*9500*/  F2FP.BF16.F32.PACK_AB R111, RZ, R111 ;  /* 0x0000006fff6f723e */ /* 0x000fe200000010ff */
[----:B------:R-:W-:Y:S01]  /*9510*/  @P2 STG.E.U16 desc[UR36][R6.64+0x150], R110 ;  /* 0x0001506e06002986 */ /* 0x000fe2000c101524 */
[----:B------:R-:W-:-:S02]  /*9520*/  F2FP.BF16.F32.PACK_AB R112, RZ, R112 ;  /* 0x00000070ff70723e */ /* 0x000fc400000010ff */
[C---:B------:R-:W-:Y:S01]  /*9530*/  ISETP.GT.AND P2, PT, R3.reuse, 0x8, P1 ;  /* 0x000000080300780c */ /* 0x040fe20000f44270 */
[----:B------:R-:W-:Y:S01]  /*9540*/  @P3 STG.E.U16 desc[UR36][R6.64+0x152], R111 ;  /* 0x0001526f06003986 */ /* 0x000fe2000c101524 */
[C---:B------:R-:W-:Y:S02]  /*9550*/  ISETP.GT.AND P1, PT, R0.reuse, 0xb8, PT ;  /* 0x000000b80000780c */ /* 0x040fe40003f24270 */
[----:B------:R-:W-:Y:S01]  /*9560*/  F2FP.BF16.F32.PACK_AB R113, RZ, R113 ;  /* 0x00000071ff71723e */ /* 0x000fe200000010ff */
[----:B------:R-:W-:Y:S01]  /*9570*/  @P4 STG.E.U16 desc[UR36][R4.64+0x160], R112 ;  /* 0x0001607004004986 */ /* 0x000fe2000c101524 */
[C---:B------:R-:W-:Y:S02]  /*9580*/  ISETP.GT.AND P3, PT, R3.reuse, 0x8, P0 ;  /* 0x000000080300780c */ /* 0x040fe40000764270 */
[----:B------:R-:W-:Y:S01]  /*9590*/  ISETP.GT.AND P0, PT, R0, 0xb9, PT ;  /* 0x000000b90000780c */ /* 0x000fe20003f04270 */
[----:B------:R-:W-:Y:S01]  /*95a0*/  @P5 STG.E.U16 desc[UR36][R4.64+0x162], R113 ;  /* 0x0001627104005986 */ /* 0x000fe2000c101524 */
[----:B------:R-:W-:-:S02]  /*95b0*/  ISETP.GT.AND P4, PT, R3, RZ, P1 ;  /* 0x000000ff0300720c */ /* 0x000fc40000f84270 */
[----:B------:R-:W-:Y:S02]  /*95c0*/  F2FP.BF16.F32.PACK_AB R114, RZ, R114 ;  /* 0x00000072ff72723e */ /* 0x000fe400000010ff */
[C---:B------:R-:W-:Y:S02]  /*95d0*/  ISETP.GT.AND P5, PT, R3.reuse, RZ, P0 ;  /* 0x000000ff0300720c */ /* 0x040fe400007a4270 */
[----:B------:R-:W-:Y:S01]  /*95e0*/  F2FP.BF16.F32.PACK_AB R115, RZ, R115 ;  /* 0x00000073ff73723e */ /* 0x000fe200000010ff */
[----:B------:R-:W-:Y:S01]  /*95f0*/  @P2 STG.E.U16 desc[UR36][R6.64+0x160], R114 ;  /* 0x0001607206002986 */ /* 0x000fe2000c101524 */
[----:B------:R-:W-:Y:S02]  /*9600*/  F2FP.BF16.F32.PACK_AB R116, RZ, R116 ;  /* 0x00000074ff74723e */ /* 0x000fe400000010ff */
        /* <DEDUP_REMOVED lines=65> */
[----:B------:R-:W-:Y:S02]  /*9a20*/  ISETP.GT.AND P5, PT, R3, RZ, P0 ;  /* 0x000000ff0300720c */ /* 0x000fe400007a4270 */
[----:B------:R-:W-:Y:S02]  /*9a30*/  F2FP.BF16.F32.PACK_AB R134, RZ, R134 ;  /* 0x00000086ff86723e */ /* 0x000fe400000010ff */
[----:B------:R-:W-:Y:S02]  /*9a40*/  F2FP.BF16.F32.PACK_AB R135, RZ, R135 ;  /* 0x00000087ff87723e */ /* 0x000fe400000010ff */
[----:B------:R-:W-:Y:S01]  /*9a50*/  F2FP.BF16.F32.PACK_AB R136, RZ, R136 ;  /* 0x00000088ff88723e */ /* 0x000fe200000010ff */
[----:B------:R-:W-:Y:S01]  /*9a60*/  @P2 STG.E.U16 desc[UR36][R6.64+0x1b0], R134 ;  /* 0x0001b08606002986 */ /* 0x000fe2000c101524 */
[----:B------:R-:W-:-:S02]  /*9a70*/  F2FP.BF16.F32.PACK_AB R137, RZ, R137 ;  /* 0x00000089ff89723e */ /* 0x000fc400000010ff */
[C---:B------:R-:W-:Y:S01]  /*9a80*/  ISETP.GT.AND P1, PT, R3.reuse, 0x8, P1 ;  /* 0x000000080300780c */ /* 0x040fe20000f24270 */
[----:B------:R-:W-:Y:S01]  /*9a90*/  @P3 STG.E.U16 desc[UR36][R6.64+0x1b2], R135 ;  /* 0x0001b28706003986 */ /* 0x000fe2000c101524 */
[C---:B------:R-:W-:Y:S02]  /*9aa0*/  ISETP.GT.AND P2, PT, R3.reuse, 0x8, P0 ;  /* 0x000000080300780c */ /* 0x040fe40000744270 */
[C---:B------:R-:W-:Y:S01]  /*9ab0*/  ISETP.GT.AND P0, PT, R0.reuse, 0xe9, PT ;  /* 0x000000e90000780c */ /* 0x040fe20003f04270 */
[----:B------:R-:W-:Y:S01]  /*9ac0*/  @P4 STG.E.U16 desc[UR36][R4.64+0x1c0], R136 ;  /* 0x0001c08804004986 */ /* 0x000fe2000c101524 */
[----:B------:R-:W-:Y:S02]  /*9ad0*/  ISETP.GT.AND P4, PT, R0, 0xe8, PT ;  /* 0x000000e80000780c */ /* 0x000fe40003f84270 */
[----:B------:R-:W-:Y:S01]  /*9ae0*/  F2FP.BF16.F32.PACK_AB R138, RZ, R138 ;  /* 0x0000008aff8a723e */ /* 0x000fe200000010ff */
[----:B------:R-:W-:Y:S01]  /*9af0*/  @P5 STG.E.U16 desc[UR36][R4.64+0x1c2], R137 ;  /* 0x0001c28904005986 */ /* 0x000fe2000c101524 */
[----:B------:R-:W-:-:S02]  /*9b00*/  ISETP.GT.AND P5, PT, R3, RZ, P4 ;  /* 0x000000ff0300720c */ /* 0x000fc400027a4270 */
[----:B------:R-:W-:Y:S01]  /*9b10*/  F2FP.BF16.F32.PACK_AB R139, RZ, R139 ;  /* 0x0000008bff8b723e */ /* 0x000fe200000010ff */
[----:B------:R-:W-:Y:S01]  /*9b20*/  @P1 STG.E.U16 desc[UR36][R6.64+0x1c0], R138 ;  /* 0x0001c08a06001986 */ /* 0x000fe2000c101524 */
[----:B------:R-:W-:Y:S02]  /*9b30*/  F2FP.BF16.F32.PACK_AB R140, RZ, R140 ;  /* 0x0000008cff8c723e */ /* 0x000fe400000010ff */
[C---:B------:R-:W-:Y:S01]  /*9b40*/  ISETP.GT.AND P3, PT, R3.reuse, RZ, P0 ;  /* 0x000000ff0300720c */ /* 0x040fe20000764270 */
[----:B------:R-:W-:Y:S01]  /*9b50*/  @P2 STG.E.U16 desc[UR36][R6.64+0x1c2], R139 ;  /* 0x0001c28b06002986 */ /* 0x000fe2000c101524 */
[C---:B------:R-:W-:Y:S02]  /*9b60*/  ISETP.GT.AND P4, PT, R3.reuse, 0x8, P4 ;  /* 0x000000080300780c */ /* 0x040fe40002784270 */
[----:B------:R-:W-:Y:S02]  /*9b70*/  F2FP.BF16.F32.PACK_AB R141, RZ, R141 ;  /* 0x0000008dff8d723e */ /* 0x000fe400000010ff */
[----:B------:R-:W-:Y:S01]  /*9b80*/  F2FP.BF16.F32.PACK_AB R142, RZ, R142 ;  /* 0x0000008eff8e723e */ /* 0x000fe200000010ff */
[----:B------:R-:W-:Y:S01]  /*9b90*/  @P5 STG.E.U16 desc[UR36][R4.64+0x1d0], R140 ;  /* 0x0001d08c04005986 */ /* 0x000fe2000c101524 */
[----:B------:R-:W-:-:S02]  /*9ba0*/  ISETP.GT.AND P5, PT, R3, 0x8, P0 ;  /* 0x000000080300780c */ /* 0x000fc400007a4270 */
[----:B------:R-:W-:Y:S02]  /*9bb0*/  F2FP.BF16.F32.PACK_AB R143, RZ, R143 ;  /* 0x0000008fff8f723e */ /* 0x000fe400000010ff */
[C---:B------:R-:W-:Y:S01]  /*9bc0*/  ISETP.GT.AND P0, PT, R0.reuse, 0xf1, PT ;  /* 0x000000f10000780c */ /* 0x040fe20003f04270 */
[----:B------:R-:W-:Y:S01]  /*9bd0*/  @P3 STG.E.U16 desc[UR36][R4.64+0x1d2], R141 ;  /* 0x0001d28d04003986 */ /* 0x000fe2000c101524 */
[----:B------:R-:W-:Y:S02]  /*9be0*/  ISETP.GT.AND P3, PT, R0, 0xf0, PT ;  /* 0x000000f00000780c */ /* 0x000fe40003f64270 */
[----:B------:R-:W-:Y:S01]  /*9bf0*/  F2FP.BF16.F32.PACK_AB R144, RZ, R144 ;  /* 0x00000090ff90723e */ /* 0x000fe200000010ff */
[----:B------:R-:W-:Y:S01]  /*9c00*/  @P4 STG.E.U16 desc[UR36][R6.64+0x1d0], R142 ;  /* 0x0001d08e06004986 */ /* 0x000fe2000c101524 */
[C---:B------:R-:W-:Y:S02]  /*9c10*/  ISETP.GT.AND P4, PT, R3.reuse, RZ, P3 ;  /* 0x000000ff0300720c */ /* 0x040fe40001f84270 */
[C---:B------:R-:W-:Y:S01]  /*9c20*/  ISETP.GT.AND P3, PT, R3.reuse, 0x8, P3 ;  /* 0x000000080300780c */ /* 0x040fe20001f64270 */
[----:B------:R-:W-:Y:S01]  /*9c30*/  @P5 STG.E.U16 desc[UR36][R6.64+0x1d2], R143 ;  /* 0x0001d28f06005986 */ /* 0x000fe2000c101524 */
[----:B------:R-:W-:-:S02]  /*9c40*/  ISETP.GT.AND P5, PT, R3, RZ, P0 ;  /* 0x000000ff0300720c */ /* 0x000fc400007a4270 */
[----:B------:R-:W-:Y:S02]  /*9c50*/  F2FP.BF16.F32.PACK_AB R145, RZ, R145 ;  /* 0x00000091ff91723e */ /* 0x000fe400000010ff */
[C---:B------:R-:W-:Y:S02]  /*9c60*/  ISETP.GT.AND P0, PT, R3.reuse, 0x8, P0 ;  /* 0x000000080300780c */ /* 0x040fe40000704270 */
[C---:B------:R-:W-:Y:S02]  /*9c70*/  ISETP.GT.AND P1, PT, R0.reuse, 0xf9, PT ;  /* 0x000000f90000780c */ /* 0x040fe40003f24270 */
[----:B------:R-:W-:Y:S01]  /*9c80*/  ISETP.GT.AND P2, PT, R0, 0xf8, PT ;  /* 0x000000f80000780c */ /* 0x000fe20003f44270 */
[----:B------:R-:W-:Y:S01]  /*9c90*/  @P4 STG.E.U16 desc[UR36][R4.64+0x1e0], R144 ;  /* 0x0001e09004004986 */ /* 0x000fe2000c101524 */
[C---:B------:R-:W-:Y:S01]  /*9ca0*/  ISETP.GT.AND P4, PT, R3.reuse, RZ, P1 ;  /* 0x000000ff0300720c */ /* 0x040fe20000f84270 */
[----:B------:R-:W-:Y:S01]  /*9cb0*/  @P3 IMAD.MOV.U32 R2, RZ, RZ, R6 ;  /* 0x000000ffff023224 */ /* 0x000fe200078e0006 */
[C---:B------:R-:W-:Y:S01]  /*9cc0*/  ISETP.GT.AND P1, PT, R3.reuse, 0x8, P1 ;  /* 0x000000080300780c */ /* 0x040fe20000f24270 */
[----:B------:R-:W-:Y:S01]  /*9cd0*/  @P5 STG.E.U16 desc[UR36][R4.64+0x1e2], R145 ;  /* 0x0001e29104005986 */ /* 0x000fe2000c101524 */
[----:B------:R-:W-:-:S02]  /*9ce0*/  ISETP.GT.AND P5, PT, R3, RZ, P2 ;  /* 0x000000ff0300720c */ /* 0x000fc400017a4270 */
[----:B------:R-:W-:Y:S01]  /*9cf0*/  ISETP.GT.AND P2, PT, R3, 0x8, P2 ;  /* 0x000000080300780c */ /* 0x000fe20001744270 */
[----:B------:R-:W-:Y:S01]  /*9d00*/  @P3 IMAD.MOV.U32 R3, RZ, RZ, R7 ;  /* 0x000000ffff033224 */ /* 0x000fe200078e0007 */
[----:B------:R-:W-:Y:S02]  /*9d10*/  F2FP.BF16.F32.PACK_AB R146, RZ, R146 ;  /* 0x00000092ff92723e */ /* 0x000fe400000010ff */
[----:B------:R-:W-:Y:S02]  /*9d20*/  F2FP.BF16.F32.PACK_AB R147, RZ, R147 ;  /* 0x00000093ff93723e */ /* 0x000fe400000010ff */
[----:B------:R-:W-:Y:S01]  /*9d30*/  F2FP.BF16.F32.PACK_AB R148, RZ, R148 ;  /* 0x00000094ff94723e */ /* 0x000fe200000010ff */
[----:B------:R0:W-:Y:S01]  /*9d40*/  @P3 STG.E.U16 desc[UR36][R2.64+0x1e0], R146 ;  /* 0x0001e09202003986 */ /* 0x0001e2000c101524 */
[----:B------:R-:W-:Y:S02]  /*9d50*/  F2FP.BF16.F32.PACK_AB R149, RZ, R149 ;  /* 0x00000095ff95723e */ /* 0x000fe400000010ff */
[----:B------:R-:W-:-:S02]  /*9d60*/  F2FP.BF16.F32.PACK_AB R150, RZ, R150 ;  /* 0x00000096ff96723e */ /* 0x000fc400000010ff */
[----:B------:R-:W-:Y:S01]  /*9d70*/  F2FP.BF16.F32.PACK_AB R151, RZ, R151 ;  /* 0x00000097ff97723e */ /* 0x000fe200000010ff */
[----:B0-----:R-:W-:Y:S02]  /*9d80*/  @P0 IMAD.MOV.U32 R2, RZ, RZ, R6 ;  /* 0x000000ffff020224 */ /* 0x001fe400078e0006 */
[----:B------:R-:W-:-:S05]  /*9d90*/  @P0 IMAD.MOV.U32 R3, RZ, RZ, R7 ;  /* 0x000000ffff030224 */ /* 0x000fca00078e0007 */
[----:B------:R0:W-:Y:S02]  /*9da0*/  @P0 STG.E.U16 desc[UR36][R2.64+0x1e2], R147 ;  /* 0x0001e29302000986 */ /* 0x0001e4000c101524 */
[----:B0-----:R-:W-:Y:S02]  /*9db0*/  @P5 IMAD.MOV.U32 R2, RZ, RZ, R4 ;  /* 0x000000ffff025224 */ /* 0x001fe400078e0004 */
[----:B------:R-:W-:-:S05]  /*9dc0*/  @P5 IMAD.MOV.U32 R3, RZ, RZ, R5 ;  /* 0x000000ffff035224 */ /* 0x000fca00078e0005 */
[----:B------:R0:W-:Y:S04]  /*9dd0*/  @P5 STG.E.U16 desc[UR36][R2.64+0x1f0], R148 ;  /* 0x0001f09402005986 */ /* 0x0001e8000c101524 */
[----:B------:R1:W-:Y:S01]  /*9de0*/  @P4 STG.E.U16 desc[UR36][R4.64+0x1f2], R149 ;  /* 0x0001f29504004986 */ /* 0x0003e2000c101524 */
[----:B0-----:R-:W-:Y:S02]  /*9df0*/  @P2 IMAD.MOV.U32 R2, RZ, RZ, R6 ;  /* 0x000000ffff022224 */ /* 0x001fe400078e0006 */
[----:B------:R-:W-:-:S05]  /*9e00*/  @P2 IMAD.MOV.U32 R3, RZ, RZ, R7 ;  /* 0x000000ffff032224 */ /* 0x000fca00078e0007 */
[----:B------:R1:W-:Y:S04]  /*9e10*/  @P2 STG.E.U16 desc[UR36][R2.64+0x1f0], R150 ;  /* 0x0001f09602002986 */ /* 0x0003e8000c101524 */
[----:B------:R1:W-:Y:S02]  /*9e20*/  @P1 STG.E.U16 desc[UR36][R6.64+0x1f2], R151 ;  /* 0x0001f29706001986 */ /* 0x0003e4000c101524 */
.L_x_291:
[----:B------:R-:W-:Y:S05]  /*9e30*/  BSYNC B0 ;  /* 0x0000000000007941 */ /* 0x000fea0003800000 */
.L_x_37:
[----:B01----:R-:W2:Y:S01]  /*9e40*/  LDL.64 R2, [R1] ;  /* 0x0000000001027983 */ /* 0x003ea20000100a00 */
[----:B------:R-:W-:Y:S01]  /*9e50*/  ULDC.64 UR4, c[0x0][0x650] ;  /* 0x0001940000047ab9 */ /* 0x000fe20000000a00 */
[----:B------:R0:W-:Y:S01]  /*9e60*/  SYNCS.ARRIVE.TRANS64.A1T0 RZ, [R162+UR45], RZ ;  /* 0x000000ffa2ff79a7 */ /* 0x0001e2000810002d */
[----:B------:R-:W-:Y:S01]  /*9e70*/  PRMT R0, RZ, 0x7610, R0 ;  /* 0x00007610ff007816 */ /* 0x000fe20000000000 */
[----:B-----5:R-:W-:Y:S02]  /*9e80*/  IMAD.MOV.U32 R19, RZ, RZ, -0x1 ;  /* 0xffffffffff137424 */ /* 0x020fe400078e00ff */
[----:B------:R-:W-:Y:S01]  /*9e90*/  IMAD.MOV.U32 R22, RZ, RZ, -0x1 ;  /* 0xffffffffff167424 */ /* 0x000fe200078e00ff */
[----:B--2---:R-:W-:-:S04]  /*9ea0*/  LEA R18, P0, R2, R18, 0x1 ;  /* 0x0000001202127211 */ /* 0x004fc800078008ff */
[----:B------:R-:W-:Y:S01]  /*9eb0*/  LEA.HI.X R17, R2, R17, R23, 0x1, P0 ;  /* 0x0000001102117211 */ /* 0x000fe200000f0c17 */
[----:B------:R-:W-:Y:S01]  /*9ec0*/  IMAD.MOV.U32 R2, RZ, RZ, -0x1 ;  /* 0xffffffffff027424 */ /* 0x000fe200078e00ff */
[----:B------:R-:W-:-:S04]  /*9ed0*/  ISETP.GE.U32.AND P0, PT, R18, UR4, PT ;  /* 0x0000000412007c0c */ /* 0x000fc8000bf06070 */
[----:B------:R-:W-:-:S13]  /*9ee0*/  ISETP.GE.U32.AND.EX P0, PT, R17, UR5, PT, P0 ;  /* 0x0000000511007c0c */ /* 0x000fda000bf06100 */
[----:B0-----:R-:W-:Y:S05]  /*9ef0*/  @P0 BRA `(.L_x_292) ;  /* 0x0000000400700947 */ /* 0x001fea0003800000 */
[----:B------:R-:W0:Y:S01]  /*9f00*/  S2R R10, SR_CTAID.X ;  /* 0x00000000000a7919 */ /* 0x000e220000002500 */
[----:B------:R-:W1:Y:S01]  /*9f10*/  LDC.64 R8, c[0x0][0x628] ;  /* 0x00018a00ff087b82 */ /* 0x000e620000000a00 */
[----:B------:R-:W-:Y:S01]  /*9f20*/  ULDC UR4, c[0x0][0x150] ;  /* 0x0000540000047ab9 */ /* 0x000fe20000000800 */
[----:B---34-:R-:W-:Y:S01]  /*9f30*/  IMAD.MOV.U32 R6, RZ, RZ, R18 ;  /* 0x000000ffff067224 */ /* 0x018fe200078e0012 */
[----:B------:R-:W2:Y:S01]  /*9f40*/  S2R R20, SR_CTAID.Y ;  /* 0x0000000000147919 */ /* 0x000ea20000002600 */
[----:B------:R-:W-:-:S04]  /*9f50*/  IMAD.MOV.U32 R7, RZ, RZ, R17 ;  /* 0x000000ffff077224 */ /* 0x000fc800078e0011 */
[----:B------:R-:W3:Y:S08]  /*9f60*/  LDC R15, c[0x0][0x144] ;  /* 0x00005100ff0f7b82 */ /* 0x000ef00000000800 */
[----:B------:R-:W4:Y:S08]  /*9f70*/  LDC R0, c[0x0][0x630] ;  /* 0x00018c00ff007b82 */ /* 0x000f300000000800 */
[----:B------:R-:W2:Y:S01]  /*9f80*/  LDC.64 R12, c[0x0][0x620] ;  /* 0x00018800ff0c7b82 */ /* 0x000ea20000000a00 */
[----:B-1----:R-:W-:-:S04]  /*9f90*/  ISETP.NE.U32.AND P0, PT, R8, RZ, PT ;  /* 0x000000ff0800720c */ /* 0x002fc80003f05070 */
[----:B------:R-:W-:Y:S02]  /*9fa0*/  ISETP.NE.AND.EX P0, PT, R9, RZ, PT, P0 ;  /* 0x000000ff0900720c */ /* 0x000fe40003f05300 */
[----:B0-----:R-:W-:-:S05]  /*9fb0*/  I2FP.F32.U32 R2, R10 ;  /* 0x0000000a00027245 */ /* 0x001fca0000201000 */
[----:B------:R-:W-:-:S04]  /*9fc0*/  FMUL R2, R2, UR4 ;  /* 0x0000000402027c20 */ /* 0x000fc80008400000 */
[----:B------:R0:W1:Y:S02]  /*9fd0*/  F2I.U32.TRUNC.NTZ R14, R2 ;  /* 0x00000002000e7305 */ /* 0x000064000020f000 */
[----:B---34-:R-:W-:Y:S05]  /*9fe0*/  @!P0 BRA `(.L_x_293) ;  /* 0x0000000000288947 */ /* 0x018fea0003800000 */
[----:B------:R-:W3:Y:S02]  /*9ff0*/  LDC R3, c[0x0][0x634] ;  /* 0x00018d00ff037b82 */ /* 0x000ee40000000800 */
[----:B---3--:R-:W-:-:S05]  /*a000*/  IADD3 R7, P0, R18, R3, RZ ;  /* 0x0000000312077210 */ /* 0x008fca0007f1e0ff */
[----:B------:R-:W-:-:S04]  /*a010*/  IMAD.X R11, RZ, RZ, R17, P0 ;  /* 0x000000ffff0b7224 */ /* 0x000fc800000e0611 */
[----:B0-----:R-:W-:-:S04]  /*a020*/  IMAD.WIDE.U32 R2, R11, R8, RZ ;  /* 0x000000080b027225 */ /* 0x001fc800078e00ff */
[----:B------:R-:W-:-:S04]  /*a030*/  IMAD.WIDE.U32 R4, P0, R7, R9, R2 ;  /* 0x0000000907047225 */ /* 0x000fc80007800002 */
[----:B------:R-:W-:-:S04]  /*a040*/  IMAD.WIDE.U32 R2, R7, R8, RZ ;  /* 0x0000000807027225 */ /* 0x000fc800078e00ff */
[----:B------:R-:W-:Y:S01]  /*a050*/  IMAD.X R7, RZ, RZ, RZ, P0 ;  /* 0x000000ffff077224 */ /* 0x000fe200000e06ff */
[----:B------:R-:W-:Y:S01]  /*a060*/  IADD3 RZ, P0, R3, R4, RZ ;  /* 0x0000000403ff7210 */ /* 0x000fe20007f1e0ff */
[----:B------:R-:W-:-:S04]  /*a070*/  IMAD.MOV.U32 R6, RZ, RZ, R5 ;  /* 0x000000ffff067224 */ /* 0x000fc800078e0005 */
[----:B------:R-:W-:-:S08]  /*a080*/  IMAD.WIDE.U32.X R6, R11, R9, R6, P0 ;  /* 0x000000090b067225 */ /* 0x000fd000000e0406 */
.L_x_293:
[----:B------:R-:W3:Y:S01]  /*a090*/  LDC.64 R26, c[0x0][0x640] ;  /* 0x00019000ff1a7b82 */ /* 0x000ee20000000a00 */
[-C--:B------:R-:W-:Y:S01]  /*a0a0*/  SHF.R.U64 R11, R6, R0.reuse, R7 ;  /* 0x00000000060b7219 */ /* 0x080fe20000001207 */
[----:B------:R-:W-:Y:S01]  /*a0b0*/  IMAD.MOV.U32 R19, RZ, RZ, R17 ;  /* 0x000000ffff137224 */ /* 0x000fe200078e0011 */
[----:B------:R-:W-:Y:S01]  /*a0c0*/  SHF.R.U32.HI R0, RZ, R0, R7 ;  /* 0x00000000ff007219 */ /* 0x000fe20000011607 */
[----:B-1----:R-:W-:Y:S01]  /*a0d0*/  IMAD.MOV R14, RZ, RZ, -R14 ;  /* 0x000000ffff0e7224 */ /* 0x002fe200078e0a0e */
[----:B------:R-:W-:Y:S01]  /*a0e0*/  IADD3 R5, P0, RZ, -R11, RZ ;  /* 0x8000000bff057210 */ /* 0x000fe20007f1e0ff */
[----:B------:R-:W-:Y:S01]  /*a0f0*/  ULDC UR4, c[0x0][0x154] ;  /* 0x0000550000047ab9 */ /* 0x000fe20000000800 */
[----:B------:R-:W-:Y:S01]  /*a100*/  IMAD.MOV.U32 R7, RZ, RZ, 0x1 ;  /* 0x00000001ff077424 */ /* 0x000fe200078e00ff */
[----:B------:R-:W1:Y:S01]  /*a110*/  LDC R4, c[0x0][0x618] ;  /* 0x00018600ff047b82 */ /* 0x000e620000000800 */
[----:B------:R-:W-:Y:S02]  /*a120*/  IMAD R22, R15, R14, R10 ;  /* 0x0000000e0f167224 */ /* 0x000fe400078e020a */
[----:B------:R-:W-:-:S04]  /*a130*/  IMAD.X R3, RZ, RZ, ~R0, P0 ;  /* 0x000000ffff037224 */ /* 0x000fc800000e0e00 */
[-C--:B--2---:R-:W-:Y:S01]  /*a140*/  IMAD R0, R3, R12.reuse, RZ ;  /* 0x0000000c03007224 */ /* 0x084fe200078e02ff */
[----:B------:R-:W2:Y:S01]  /*a150*/  LDC R6, c[0x0][0x608] ;  /* 0x00018200ff067b82 */ /* 0x000ea20000000800 */
[----:B0-----:R-:W-:-:S04]  /*a160*/  IMAD.WIDE.U32 R2, R5, R12, R18 ;  /* 0x0000000c05027225 */ /* 0x001fc800078e0012 */
[----:B------:R-:W-:Y:S01]  /*a170*/  IMAD R5, R5, R13, R0 ;  /* 0x0000000d05057224 */ /* 0x000fe200078e0200 */
[----:B------:R-:W-:Y:S02]  /*a180*/  I2FP.F32.U32 R0, R20 ;  /* 0x0000001400007245 */ /* 0x000fe40000201000 */
[----:B------:R-:W0:Y:S01]  /*a190*/  LDC R24, c[0x0][0x658] ;  /* 0x00019600ff187b82 */ /* 0x000e220000000800 */
[----:B------:R-:W-:Y:S01]  /*a1a0*/  IMAD.IADD R3, R3, 0x1, R5 ;  /* 0x0000000103037824 */ /* 0x000fe200078e0205 */
[----:B---3--:R-:W-:Y:S01]  /*a1b0*/  ISETP.NE.U32.AND P0, PT, R26, RZ, PT ;  /* 0x000000ff1a00720c */ /* 0x008fe20003f05070 */
[----:B------:R-:W-:Y:S01]  /*a1c0*/  FMUL R0, R0, UR4 ;  /* 0x0000000400007c20 */ /* 0x000fe20008400000 */
[----:B------:R-:W-:Y:S02]  /*a1d0*/  IMAD.MOV.U32 R5, RZ, RZ, -0x1 ;  /* 0xffffffffff057424 */ /* 0x000fe400078e00ff */
[----:B------:R-:W-:Y:S01]  /*a1e0*/  ISETP.NE.AND.EX P0, PT, R27, RZ, PT, P0 ;  /* 0x000000ff1b00720c */ /* 0x000fe20003f05300 */
[----:B------:R3:W4:Y:S01]  /*a1f0*/  F2I.U32.TRUNC.NTZ R12, R0 ;  /* 0x00000000000c7305 */ /* 0x000722000020f000 */
[----:B------:R-:W3:Y:S01]  /*a200*/  LDC R15, c[0x0][0x148] ;  /* 0x00005200ff0f7b82 */ /* 0x000ee20000000800 */
[----:B-1----:R-:W-:-:S02]  /*a210*/  SHF.R.U64 R10, R2, R4, R3 ;  /* 0x00000004020a7219 */ /* 0x002fc40000001203 */
[----:B------:R-:W-:-:S05]  /*a220*/  SHF.R.U32.HI R3, RZ, R4, R3 ;  /* 0x00000004ff037219 */ /* 0x000fca0000011603 */
[----:B------:R-:W1:Y:S01]  /*a230*/  LDC R14, c[0x0][0x600] ;  /* 0x00018000ff0e7b82 */ /* 0x000e620000000800 */
[-CC-:B--2---:R-:W-:Y:S02]  /*a240*/  SHF.R.U64 R8, R10, R6.reuse, R3.reuse ;  /* 0x000000060a087219 */ /* 0x184fe40000001203 */
[----:B------:R-:W-:-:S05]  /*a250*/  SHF.R.U32.HI R3, RZ, R6, R3 ;  /* 0x00000006ff037219 */ /* 0x000fca0000011603 */
[----:B------:R-:W2:Y:S01]  /*a260*/  LDC R21, c[0x0][0x648] ;  /* 0x00019200ff157b82 */ /* 0x000ea20000000800 */
[-CC-:B0-----:R-:W-:Y:S02]  /*a270*/  SHF.R.U64 R13, R8, R24.reuse, R3.reuse ;  /* 0x00000018080d7219 */ /* 0x181fe40000001203 */
[-C--:B------:R-:W-:Y:S02]  /*a280*/  SHF.L.U32 R5, R5, R24.reuse, RZ ;  /* 0x0000001805057219 */ /* 0x080fe400000006ff */
[-C--:B------:R-:W-:Y:S01]  /*a290*/  SHF.R.U32.HI R3, RZ, R24.reuse, R3 ;  /* 0x00000018ff037219 */ /* 0x080fe20000011603 */
[----:B------:R-:W-:Y:S01]  /*a2a0*/  IMAD.MOV.U32 R2, RZ, RZ, R13 ;  /* 0x000000ffff027224 */ /* 0x000fe200078e000d */
[----:B------:R-:W-:Y:S01]  /*a2b0*/  SHF.L.U32 R24, R7, R24, RZ ;  /* 0x0000001807187219 */ /* 0x000fe200000006ff */
[----:B------:R-:W0:Y:S01]  /*a2c0*/  LDC R25, c[0x0][0x638] ;  /* 0x00018e00ff197b82 */ /* 0x000e220000000800 */
[----:B------:R-:W-:-:S07]  /*a2d0*/  LOP3.LUT R19, RZ, R5, RZ, 0x33, !PT ;  /* 0x00000005ff137212 */ /* 0x000fce00078e33ff */
[----:B------:R-:W0:Y:S01]  /*a2e0*/  LDC R28, c[0x0][0x610] ;  /* 0x00018400ff1c7b82 */ /* 0x000e220000000800 */
[----:B----4-:R-:W-:Y:S05]  /*a2f0*/  @!P0 BRA `(.L_x_294) ;  /* 0x0000000000288947 */ /* 0x010fea0003800000 */
[----:B---3--:R-:W3:Y:S02]  /*a300*/  LDC R0, c[0x0][0x64c] ;  /* 0x00019300ff007b82 */ /* 0x008ee40000000800 */
[----:B---3--:R-:W-:-:S05]  /*a310*/  IADD3 R7, P0, R13, R0, RZ ;  /* 0x000000000d077210 */ /* 0x008fca0007f1e0ff */
        /* <DEDUP_REMOVED lines=8> */
.L_x_294:
[----:B------:R-:W4:Y:S01]  /*a3a0*/  LDC R4, c[0x0][0x65c] ;  /* 0x00019700ff047b82 */ /* 0x000f220000000800 */
[----:B--23--:R-:W-:Y:S01]  /*a3b0*/  SHF.R.U64 R0, R2, R21, R3 ;  /* 0x0000001502007219 */ /* 0x00cfe20000001203 */
[----:B-1----:R-:W-:Y:S01]  /*a3c0*/  VIADD R3, R14, 0xffffffff ;  /* 0xffffffff0e037836 */ /* 0x002fe20000000000 */
[----:B------:R-:W-:Y:S01]  /*a3d0*/  LOP3.LUT R19, R8, R19, RZ, 0xc0, !PT ;  /* 0x0000001308137212 */ /* 0x000fe200078ec0ff */
[----:B------:R-:W-:Y:S02]  /*a3e0*/  IMAD.MOV R12, RZ, RZ, -R12 ;  /* 0x000000ffff0c7224 */ /* 0x000fe400078e0a0c */
[----:B------:R-:W-:Y:S01]  /*a3f0*/  IMAD.MOV R2, RZ, RZ, -R0 ;  /* 0x000000ffff027224 */ /* 0x000fe200078e0a00 */
[----:B------:R-:W-:Y:S01]  /*a400*/  LOP3.LUT R3, R10, R3, RZ, 0xc0, !PT ;  /* 0x000000030a037212 */ /* 0x000fe200078ec0ff */
[----:B------:R-:W-:Y:S02]  /*a410*/  IMAD R19, R24, R0, R19 ;  /* 0x0000000018137224 */ /* 0x000fe400078e0213 */
[----:B0-----:R-:W-:-:S04]  /*a420*/  IMAD R0, R2, R25, R13 ;  /* 0x0000001902007224 */ /* 0x001fc800078e020d */
[----:B------:R-:W-:Y:S01]  /*a430*/  IMAD R2, R0, R14, R3 ;  /* 0x0000000e00027224 */ /* 0x000fe200078e0203 */
[----:B----4-:R-:W-:Y:S01]  /*a440*/  ISETP.NE.AND P0, PT, R4, 0x1, PT ;  /* 0x000000010400780c */ /* 0x010fe20003f05270 */
[----:B------:R-:W-:-:S05]  /*a450*/  IMAD.MOV.U32 R4, RZ, RZ, 0x1 ;  /* 0x00000001ff047424 */ /* 0x000fca00078e00ff */
[----:B------:R-:W-:-:S07]  /*a460*/  PRMT R0, R4, 0x7610, R0 ;  /* 0x0000761004007816 */ /* 0x000fce0000000000 */
[----:B------:R-:W-:-:S04]  /*a470*/  @P0 IMAD R22, R15, R12, R20 ;  /* 0x0000000c0f160224 */ /* 0x000fc800078e0214 */
[----:B------:R-:W-:-:S05]  /*a480*/  IMAD R19, R19, R28, R22 ;  /* 0x0000001c13137224 */ /* 0x000fca00078e0216 */
[----:B------:R-:W-:Y:S02]  /*a490*/  SEL R22, R2, R19, !P0 ;  /* 0x0000001302167207 */ /* 0x000fe40004000000 */
[----:B------:R-:W-:Y:S01]  /*a4a0*/  SEL R19, R19, R2, !P0 ;  /* 0x0000000213137207 */ /* 0x000fe20004000000 */
[----:B------:R-:W-:-:S07]  /*a4b0*/  IMAD.MOV.U32 R2, RZ, RZ, R11 ;  /* 0x000000ffff027224 */ /* 0x000fce00078e000b */
.L_x_292:
[----:B------:R-:W-:Y:S02]  /*a4c0*/  LOP3.LUT P0, RZ, R0, 0xff, RZ, 0xc0, !PT ;  /* 0x000000ff00ff7812 */ /* 0x000fe4000780c0ff */
[----:B------:R-:W-:-:S11]  /*a4d0*/  LOP3.LUT R175, R175, 0x1, RZ, 0x3c, !PT ;  /* 0x00000001afaf7812 */ /* 0x000fd600078e3cff */
[----:B------:R-:W-:Y:S05]  /*a4e0*/  @P0 BRA `(.L_x_295) ;  /* 0xffffff7000b40947 */ /* 0x000fea000383ffff */
[----:B------:R-:W-:Y:S05]  /*a4f0*/  EXIT ;  /* 0x000000000000794d */ /* 0x000fea0003800000 */
.L_x_18:
[----:B------:R-:W-:-:S08]  /*a500*/  ISETP.NE.AND P0, PT, R5, RZ, PT ;  /* 0x000000ff0500720c */ /* 0x000fd00003f05270 */
[----:B0-----:R-:W0:-:S00]  /*a510*/  USETMAXREG.DEALLOC.CTAPOOL 0x28 ;  /* 0x00000028000079c8 */ /* 0x001e0000080e0500 */
[----:B------:R-:W-:Y:S05]  /*a520*/  @P0 EXIT ;  /* 0x000000000000094d */ /* 0x000fea0003800000 */
[----:B0-----:R-:W-:Y:S01]  /*a530*/  LOP3.LUT P0, RZ, R8, 0xff, RZ, 0xc0, !PT ;  /* 0x000000ff08ff7812 */ /* 0x001fe2000780c0ff */
[----:B------:R-:W-:Y:S02]  /*a540*/  IMAD.MOV.U32 R0, RZ, RZ, 0x1 ;  /* 0x00000001ff007424 */ /* 0x000fe400078e00ff */
[----:B------:R-:W-:-:S10]  /*a550*/  IMAD.MOV.U32 R8, RZ, RZ, RZ ;  /* 0x000000ffff087224 */ /* 0x000fd400078e00ff */
[----:B------:R-:W-:Y:S05]  /*a560*/  @!P0 BRA `(.L_x_296) ;  /* 0x0000000c003c8947 */ /* 0x000fea0003800000 */
[----:B------:R-:W0:Y:S01]  /*a570*/  S2R R7, SR_CgaCtaId ;  /* 0x0000000000077919 */ /* 0x000e220000008800 */
[----:B------:R-:W-:Y:S01]  /*a580*/  LOP3.LUT P0, RZ, R4, 0x1f, RZ, 0xc0, !PT ;  /* 0x0000001f04ff7812 */ /* 0x000fe2000780c0ff */
[----:B------:R-:W-:Y:S01]  /*a590*/  ULDC UR5, c[0x0][0x658] ;  /* 0x0001960000057ab9 */ /* 0x000fe20000000800 */
[----:B------:R-:W-:Y:S01]  /*a5a0*/  UMOV UR6, 0xffffffff ;  /* 0xffffffff00067882 */ /* 0x000fe20000000000 */
[----:B------:R-:W-:Y:S01]  /*a5b0*/  BSSY B0, `(.L_x_296) ;  /* 0x00000ca000007945 */ /* 0x000fe20003800000 */
[----:B------:R-:W-:Y:S01]  /*a5c0*/  USHF.L.U32 UR6, UR6, UR5, URZ ;  /* 0x0000000506067299 */ /* 0x000fe2000800063f */
[C---:B------:R-:W-:Y:S01]  /*a5d0*/  ISETP.NE.AND P2, PT, R3.reuse, RZ, PT ;  /* 0x000000ff0300720c */ /* 0x040fe20003f45270 */
[----:B------:R-:W-:Y:S01]  /*a5e0*/  IMAD.MOV.U32 R9, RZ, RZ, 0x1 ;  /* 0x00000001ff097424 */ /* 0x000fe200078e00ff */
[----:B------:R-:W-:Y:S01]  /*a5f0*/  ISETP.NE.OR P0, PT, R3, RZ, !P0 ;  /* 0x000000ff0300720c */ /* 0x000fe20004705670 */
[----:B------:R-:W-:Y:S01]  /*a600*/  IMAD.MOV.U32 R0, RZ, RZ, 0x1 ;  /* 0x00000001ff007424 */ /* 0x000fe200078e00ff */
[----:B------:R-:W-:Y:S01]  /*a610*/  LOP3.LUT R6, R16, 0x2, RZ, 0xfc, !PT ;  /* 0x0000000210067812 */ /* 0x000fe200078efcff */
[----:B------:R-:W-:Y:S01]  /*a620*/  IMAD.MOV.U32 R8, RZ, RZ, RZ ;  /* 0x000000ffff087224 */ /* 0x000fe200078e00ff */
[----:B------:R-:W-:Y:S01]  /*a630*/  ULDC UR4, c[0x0][0x600] ;  /* 0x0001800000047ab9 */ /* 0x000fe20000000800 */
[----:B------:R-:W-:Y:S01]  /*a640*/  UMOV UR7, 0x1 ;  /* 0x0000000100077882 */ /* 0x000fe20000000000 */
[----:B------:R-:W-:-:S02]  /*a650*/  UIADD3 UR19, UR40, 0x1, URZ ;  /* 0x0000000128137890 */ /* 0x000fc4000fffe03f */
[----:B------:R-:W-:Y:S02]  /*a660*/  UIADD3 UR15, UR4, -0x1, URZ ;  /* 0xffffffff040f7890 */ /* 0x000fe4000fffe03f */
[----:B------:R-:W-:Y:S02]  /*a670*/  USHF.L.U32 UR17, UR7, UR5, URZ ;  /* 0x0000000507117299 */ /* 0x000fe4000800063f */
[----:B------:R-:W-:Y:S01]  /*a680*/  ULOP3.LUT UR16, URZ, UR6, URZ, 0x33, !UPT ;  /* 0x000000063f107292 */ /* 0x000fe2000f8e333f */
[----:B------:R-:W-:Y:S01]  /*a690*/  ULDC.64 UR20, c[0x0][0x198] ;  /* 0x0000660000147ab9 */ /* 0x000fe20000000a00 */
[C---:B0-----:R-:W-:Y:S02]  /*a6a0*/  IMAD.SHL.U32 R10, R7.reuse, 0x40, RZ ;  /* 0x00000040070a7824 */ /* 0x041fe400078e00ff */
[----:B------:R-:W-:-:S03]  /*a6b0*/  IMAD.SHL.U32 R7, R7, 0x800, RZ ;  /* 0x0000080007077824 */ /* 0x000fc600078e00ff */
[----:B------:R-:W-:Y:S02]  /*a6c0*/  LOP3.LUT R10, R10, 0xc0, RZ, 0xc0, !PT ;  /* 0x000000c00a0a7812 */ /* 0x000fe400078ec0ff */
[----:B------:R-:W-:-:S07]  /*a6d0*/  LOP3.LUT R7, R7, 0x1800, RZ, 0xc0, !PT ;  /* 0x0000180007077812 */ /* 0x000fce00078ec0ff */
.L_x_308:
[----:B------:R-:W-:-:S03]  /*a6e0*/  UMOV UR4, 0xffffffff ;  /* 0xffffffff00047882 */ /* 0x000fc60000000000 */
[----:B------:R-:W-:Y:S05]  /*a6f0*/  BRA.DIV UR4, `(.L_x_297) ;  /* 0x0000001204e87947 */ /* 0x000fea000b800000 */
[----:B------:R-:W-:-:S13]  /*a700*/  ELECT P6, URZ, PT ;  /* 0x00000000003f782f */ /* 0x000fda00038c0000 */
.L_x_328:
[----:B------:R-:W0:Y:S01]  /*a710*/  LDC R3, c[0x0][0x28c] ;  /* 0x0000a300ff037b82 */ /* 0x000e220000000800 */
[----:B------:R-:W-:Y:S01]  /*a720*/  BSSY B1, `(.L_x_298) ;  /* 0x0000039000017945 */ /* 0x000fe20003800000 */
[----:B0-----:R-:W-:-:S13]  /*a730*/  ISETP.LT.OR P6, PT, R3, 0x1, !P6 ;  /* 0x000000010300780c */ /* 0x001fda00077c1670 */
[----:B------:R-:W-:Y:S05]  /*a740*/  @P6 BRA `(.L_x_299) ;  /* 0x0000000000d86947 */ /* 0x000fea0003800000 */
[----:B------:R-:W-:Y:S02]  /*a750*/  IMAD.SHL.U32 R19, R19, 0x40, RZ ;  /* 0x0000004013137824 */ /* 0x000fe400078e00ff */
[----:B------:R-:W-:Y:S02]  /*a760*/  IMAD R22, R22, 0x100, R10 ;  /* 0x0000010016167824 */ /* 0x000fe400078e020a */
[----:B------:R-:W-:Y:S02]  /*a770*/  IMAD.MOV.U32 R14, RZ, RZ, RZ ;  /* 0x000000ffff0e7224 */ /* 0x000fe400078e00ff */
[----:B------:R-:W-:Y:S02]  /*a780*/  IMAD.U32 R15, RZ, RZ, UR19 ;  /* 0x00000013ff0f7e24 */ /* 0x000fe4000f8e00ff */
[----:B------:R-:W-:Y:S02]  /*a790*/  IMAD.MOV.U32 R3, RZ, RZ, R0 ;  /* 0x000000ffff037224 */ /* 0x000fe400078e0000 */
[----:B------:R-:W-:-:S07]  /*a7a0*/  IMAD.MOV.U32 R4, RZ, RZ, R8 ;  /* 0x000000ffff047224 */ /* 0x000fce00078e0008 */
.L_x_303:
[----:B------:R-:W0:Y:S01]  /*a7b0*/  S2R R12, SR_CgaCtaId ;  /* 0x00000000000c7919 */ /* 0x000e220000008800 */
[----:B------:R-:W-:Y:S01]  /*a7c0*/  MOV R5, 0x400 ;  /* 0x0000040000057802 */ /* 0x000fe20000000f00 */
[----:B------:R-:W1:Y:S03]  /*a7d0*/  @!P2 LDC R11, c[0x0][0x500] ;  /* 0x00014000ff0bab82 */ /* 0x000e660000000800 */
[----:B0-----:R-:W-:Y:S02]  /*a7e0*/  LEA R13, R12, R5, 0x18 ;  /* 0x000000050c0d7211 */ /* 0x001fe400078ec0ff */
[----:B------:R-:W-:-:S03]  /*a7f0*/  SHF.L.U32 R5, R3, 0x1f, RZ ;  /* 0x0000001f03057819 */ /* 0x000fc600000006ff */
[----:B------:R-:W-:-:S04]  /*a800*/  IMAD R12, R4, 0x8, R13 ;  /* 0x00000008040c7824 */ /* 0x000fc800078e020d */
[----:B------:R-:W0:Y:S02]  /*a810*/  SYNCS.PHASECHK.TRANS64.TRYWAIT P1, [R12+URZ+0x58], R5 ;  /* 0x000058050c0075a7 */ /* 0x000e24000802017f */
[----:B01----:R-:W-:Y:S05]  /*a820*/  @!P1 BRA `(.L_x_300) ;  /* 0x0000001000bc9947 */ /* 0x003fea0003800000 */
.L_x_329:
[----:B0-----:R-:W-:Y:S01]  /*a830*/  PRMT R5, R6, 0x9910, RZ ;  /* 0x0000991006057816 */ /* 0x001fe200000000ff */
[----:B------:R0:W-:Y:S03]  /*a840*/  @!P2 SYNCS.ARRIVE.TRANS64 RZ, [R12+URZ], R11 ;  /* 0x0000000b0cffa9a7 */ /* 0x0001e6000800003f */
[----:B------:R-:W-:-:S13]  /*a850*/  ISETP.NE.AND P1, PT, R5, 0x2, PT ;  /* 0x000000020500780c */ /* 0x000fda0003f25270 */
[----:B0-----:R-:W-:Y:S05]  /*a860*/  @P1 BRA `(.L_x_301) ;  /* 0x0000000000041947 */ /* 0x001fea0003800000 */
[----:B------:R-:W-:Y:S01]  /*a870*/  BPT.TRAP 0x1 ;  /* 0x000000040000795c */ /* 0x000fe20000300000 */
.L_x_301:
[----:B------:R-:W-:Y:S05]  /*a880*/  @P0 BRA `(.L_x_302) ;  /* 0x0000000000040947 */ /* 0x000fea0003800000 */
[----:B------:R-:W-:Y:S01]  /*a890*/  BPT.TRAP 0x1 ;  /* 0x000000040000795c */ /* 0x000fe20000300000 */
.L_x_302:
[----:B------:R-:W-:Y:S01]  /*a8a0*/  IMAD R5, R4, 0x2000, R7 ;  /* 0x0000200004057824 */ /* 0x000fe200078e0207 */
[----:B------:R-:W-:Y:S01]  /*a8b0*/  R2UR UR9, R12 ;  /* 0x000000000c0972ca */ /* 0x000fe200000e0000 */
[C-C-:B------:R-:W-:Y:S01]  /*a8c0*/  IMAD R11, R4.reuse, 0x1000, R13.reuse ;  /* 0x00001000040b7824 */ /* 0x140fe200078e020d */
[----:B------:R-:W-:Y:S01]  /*a8d0*/  UIADD3 UR4, UP0, UR20, 0xf0, URZ ;  /* 0x000000f014047890 */ /* 0x000fe2000ff1e03f */
[----:B------:R-:W-:Y:S01]  /*a8e0*/  IMAD R5, R5, 0x2, R13 ;  /* 0x0000000205057824 */ /* 0x000fe200078e020d */
[----:B------:R-:W-:Y:S01]  /*a8f0*/  R2UR UR11, R19 ;  /* 0x00000000130b72ca */ /* 0x000fe200000e0000 */
[----:B------:R-:W-:Y:S01]  /*a900*/  VIADD R15, R15, 0xffffffff ;  /* 0xffffffff0f0f7836 */ /* 0x000fe20000000000 */
[----:B------:R-:W-:Y:S01]  /*a910*/  R2UR UR5, R11 ;  /* 0x000000000b0572ca */ /* 0x000fe200000e0000 */
[----:B------:R-:W-:Y:S01]  /*a920*/  UIADD3 UR22, UP1, UR20, 0x1f0, URZ ;  /* 0x000001f014167890 */ /* 0x000fe2000ff3e03f */
[----:B------:R-:W-:Y:S01]  /*a930*/  R2UR UR8, R5 ;  /* 0x00000000050872ca */ /* 0x000fe200000e0000 */
[----:B------:R-:W-:Y:S01]  /*a940*/  VIADD R4, R4, 0x1 ;  /* 0x0000000104047836 */ /* 0x000fe20000000000 */
[----:B------:R-:W-:Y:S01]  /*a950*/  R2UR UR10, R14 ;  /* 0x000000000e0a72ca */ /* 0x000fe200000e0000 */
[----:B------:R-:W-:Y:S01]  /*a960*/  UIADD3.X UR23, URZ, UR21, URZ, UP1, !UPT ;  /* 0x000000153f177290 */ /* 0x000fe20008ffe43f */
[----:B------:R-:W-:Y:S01]  /*a970*/  R2UR UR12, R2 ;  /* 0x00000000020c72ca */ /* 0x000fe200000e0000 */
[----:B------:R-:W-:Y:S01]  /*a980*/  UMOV UR6, 0x0 ;  /* 0x0000000000067882 */ /* 0x000fe20000000000 */
[----:B------:R-:W-:Y:S01]  /*a990*/  R2UR UR18, R22 ;  /* 0x00000000161272ca */ /* 0x000fe200000e0000 */
[----:B------:R-:W-:Y:S01]  /*a9a0*/  UMOV UR7, 0x10000000 ;  /* 0x1000000000077882 */ /* 0x000fe20000000000 */
[----:B------:R-:W-:Y:S01]  /*a9b0*/  ISETP.GT.AND P3, PT, R15, 0x1, PT ;  /* 0x000000010f00780c */ /* 0x000fe20003f64270 */
[----:B------:R-:W-:Y:S01]  /*a9c0*/  UMOV UR24, 0xf0000 ;  /* 0x000f000000187882 */ /* 0x000fe20000000000 */
[----:B------:R-:W-:Y:S01]  /*a9d0*/  ISETP.NE.AND P1, PT, R4, 0xb, PT ;  /* 0x0000000b0400780c */ /* 0x000fe20003f25270 */
[----:B------:R-:W-:Y:S01]  /*a9e0*/  UIADD3 UR13, UR5, 0x180, URZ ;  /* 0x00000180050d7890 */ /* 0x000fe2000fffe03f */
[----:B------:R-:W-:Y:S01]  /*a9f0*/  VIADD R14, R14, 0x20 ;  /* 0x000000200e0e7836 */ /* 0x000fe20000000000 */
[----:B------:R-:W-:Y:S01]  /*aa00*/  UIADD3.X UR5, URZ, UR21, URZ, UP0, !UPT ;  /* 0x000000153f057290 */ /* 0x000fe200087fe43f */
[----:B------:R-:W-:Y:S01]  /*aa10*/  SEL R12, RZ, 0x1, P1 ;  /* 0x00000001ff0c7807 */ /* 0x000fe20000800000 */
[----:B------:R-:W-:Y:S01]  /*aa20*/  UIADD3 UR14, UR8, 0xb180, URZ ;  /* 0x0000b180080e7890 */ /* 0x000fe2000fffe03f */
[----:B------:R-:W-:-:S02]  /*aa30*/  SEL R4, R4, RZ, P1 ;  /* 0x000000ff04047207 */ /* 0x000fc40000800000 */
[----:B------:R-:W-:Y:S01]  /*aa40*/  UMOV UR8, UR13 ;  /* 0x0000000d00087c82 */ /* 0x000fe20008000000 */
[----:B------:R-:W-:-:S03]  /*aa50*/  LOP3.LUT R3, R3, R12, RZ, 0x3c, !PT ;  /* 0x0000000c03037212 */ /* 0x000fc600078e3cff */
[----:B------:R0:W-:Y:S02]  /*aa60*/  UTMALDG.3D [UR8], [UR4], desc[UR6] ;  /* 0x00000608040075b4 */ /* 0x0001e40008011000 */
[----:B0-----:R-:W-:Y:S01]  /*aa70*/  UMOV UR8, UR14 ;  /* 0x0000000e00087c82 */ /* 0x001fe20008000000 */
[----:B------:R-:W-:Y:S02]  /*aa80*/  UMOV UR11, UR18 ;  /* 0x00000012000b7c82 */ /* 0x000fe40008000000 */
[----:B------:R0:W-:Y:S02]  /*aa90*/  UTMALDG.3D.MULTICAST [UR8], [UR22], UR24, desc[UR6] ;  /* 0x00000608160073b4 */ /* 0x0001e40008011818 */
[----:B0-----:R-:W-:Y:S05]  /*aaa0*/  @P3 BRA `(.L_x_303) ;  /* 0xfffffffc00403947 */ /* 0x001fea000383ffff */
.L_x_299:
[----:B------:R-:W-:Y:S05]  /*aab0*/  BSYNC B1 ;  /* 0x0000000000017941 */ /* 0x000fea0003800000 */
.L_x_298:
[----:B------:R-:W2:Y:S01]  /*aac0*/  LDL.64 R12, [R1] ;  /* 0x00000000010c7983 */ /* 0x000ea20000100a00 */
[----:B------:R-:W-:Y:S01]  /*aad0*/  LOP3.LUT P4, RZ, R9, 0xff, RZ, 0xc0, !PT ;  /* 0x000000ff09ff7812 */ /* 0x000fe2000788c0ff */
[----:B------:R-:W-:Y:S01]  /*aae0*/  VIADD R8, R8, UR40 ;  /* 0x0000002808087c36 */ /* 0x000fe20008000000 */
[----:B------:R-:W-:Y:S01]  /*aaf0*/  ULDC.64 UR4, c[0x0][0x650] ;  /* 0x0001940000047ab9 */ /* 0x000fe20000000a00 */
[----:B------:R-:W-:Y:S01]  /*ab00*/  IMAD.U32 R5, RZ, RZ, UR40 ;  /* 0x00000028ff057e24 */ /* 0x000fe2000f8e00ff */
[----:B------:R-:W-:Y:S01]  /*ab10*/  UISETP.GE.U32.AND UP0, UPT, UR40, 0xb, UPT ;  /* 0x0000000b2800788c */ /* 0x000fe2000bf06070 */
[----:B------:R-:W-:Y:S01]  /*ab20*/  BSSY B1, `(.L_x_304) ;  /* 0x0000070000017945 */ /* 0x000fe20003800000 */
[----:B------:R-:W-:Y:S01]  /*ab30*/  ISETP.GT.U32.AND P1, PT, R8, 0xa, PT ;  /* 0x0000000a0800780c */ /* 0x000fe20003f24070 */
[----:B------:R-:W-:Y:S01]  /*ab40*/  IMAD.MOV.U32 R19, RZ, RZ, -0x1 ;  /* 0xffffffffff137424 */ /* 0x000fe200078e00ff */
[----:B------:R-:W-:Y:S01]  /*ab50*/  PRMT R9, RZ, 0x7610, R9 ;  /* 0x00007610ff097816 */ /* 0x000fe20000000009 */
[----:B------:R-:W-:Y:S01]  /*ab60*/  IMAD.MOV.U32 R22, RZ, RZ, -0x1 ;  /* 0xffffffffff167424 */ /* 0x000fe200078e00ff */
[----:B------:R-:W-:-:S02]  /*ab70*/  ISETP.LT.U32.AND P1, PT, R5, 0xb, P1 ;  /* 0x0000000b0500780c */ /* 0x000fc40000f21070 */
[----:B------:R-:W-:Y:S01]  /*ab80*/  PLOP3.LUT P3, PT, PT, PT, UP0, 0x80, 0x0 ;  /* 0x000000000000781c */ /* 0x000fe20003f6f008 */
[----:B------:R-:W0:Y:S01]  /*ab90*/  @P4 S2R R3, SR_CgaCtaId ;  /* 0x0000000000034919 */ /* 0x000e220000008800 */
[----:B------:R-:W-:-:S04]  /*aba0*/  @P4 MOV R2, 0x400 ;  /* 0x0000040000024802 */ /* 0x000fc80000000f00 */
[----:B0-----:R-:W-:Y:S01]  /*abb0*/  @P4 LEA R4, R3, R2, 0x18 ;  /* 0x0000000203044211 */ /* 0x001fe200078ec0ff */
[----:B------:R-:W-:-:S03]  /*abc0*/  IMAD.WIDE.U32 R2, R8, -0x45d1745d, RZ ;  /* 0xba2e8ba308027825 */ /* 0x000fc600078e00ff */
[----:B------:R0:W-:Y:S01]  /*abd0*/  @P4 SYNCS.ARRIVE.TRANS64.A1T0 RZ, [R4+URZ+0xe8], RZ ;  /* 0x0000e8ff04ff49a7 */ /* 0x0001e2000810003f */
[----:B------:R-:W-:Y:S01]  /*abe0*/  IMAD.MOV.U32 R2, RZ, RZ, -0x1 ;  /* 0xffffffffff027424 */ /* 0x000fe200078e00ff */
[----:B------:R-:W-:Y:S02]  /*abf0*/  SHF.R.U32.HI R5, RZ, 0x3, R3 ;  /* 0x00000003ff057819 */ /* 0x000fe40000011603 */
[----:B------:R-:W-:-:S03]  /*ac00*/  SEL R3, RZ, 0x1, !P1 ;  /* 0x00000001ff037807 */ /* 0x000fc60004800000 */
[----:B------:R-:W-:Y:S01]  /*ac10*/  IMAD R8, R5, -0xb, R8 ;  /* 0xfffffff505087824 */ /* 0x000fe200078e0208 */
[----:B------:R-:W-:Y:S02]  /*ac20*/  LOP3.LUT R0, R0, R3, RZ, 0x3c, !PT ;  /* 0x0000000300007212 */ /* 0x000fe400078e3cff */
[----:B------:R-:W-:Y:S02]  /*ac30*/  PRMT R3, RZ, 0x7610, R3 ;  /* 0x00007610ff037816 */ /* 0x000fe40000000003 */
[----:B------:R-:W-:Y:S02]  /*ac40*/  @P3 LOP3.LUT R0, R0, 0x1, R5, 0x78, !PT ;  /* 0x0000000100003812 */ /* 0x000fe400078e7805 */
[----:B--2---:R-:W-:-:S04]  /*ac50*/  IADD3 R18, P4, R18, R12, RZ ;  /* 0x0000000c12127210 */ /* 0x004fc80007f9e0ff */
[----:B------:R-:W-:Y:S01]  /*ac60*/  ISETP.GE.U32.AND P1, PT, R18, UR4, PT ;  /* 0x0000000412007c0c */ /* 0x000fe2000bf26070 */
[----:B------:R-:W-:-:S05]  /*ac70*/  IMAD.X R17, R17, 0x1, R23, P4 ;  /* 0x0000000111117824 */ /* 0x000fca00020e0617 */
[----:B------:R-:W-:-:S13]  /*ac80*/  ISETP.GE.U32.AND.EX P1, PT, R17, UR5, PT, P1 ;  /* 0x0000000511007c0c */ /* 0x000fda000bf26110 */
[----:B0-----:R-:W-:Y:S05]  /*ac90*/  @P1 BRA `(.L_x_305) ;  /* 0x0000000400601947 */ /* 0x001fea0003800000 */
[----:B------:R-:W0:Y:S01]  /*aca0*/  S2R R12, SR_CTAID.X ;  /* 0x00000000000c7919 */ /* 0x000e220000002500 */
[----:B------:R-:W-:Y:S01]  /*acb0*/  ULDC.64 UR4, c[0x0][0x628] ;  /* 0x00018a0000047ab9 */ /* 0x000fe20000000a00 */
[----:B------:R-:W-:Y:S01]  /*acc0*/  ULDC UR7, c[0x0][0x630] ;  /* 0x00018c0000077ab9 */ /* 0x000fe20000000800 */
[----:B------:R-:W-:Y:S01]  /*acd0*/  ISETP.NE.U32.AND P1, PT, RZ, UR4, PT ;  /* 0x00000004ff007c0c */ /* 0x000fe2000bf25070 */
[----:B------:R-:W1:Y:S01]  /*ace0*/  S2R R13, SR_CTAID.Y ;  /* 0x00000000000d7919 */ /* 0x000e620000002600 */
[----:B------:R-:W-:Y:S01]  /*acf0*/  ULDC UR8, c[0x0][0x150] ;  /* 0x0000540000087ab9 */ /* 0x000fe20000000800 */
[----:B------:R-:W-:Y:S01]  /*ad00*/  IMAD.MOV.U32 R2, RZ, RZ, R18 ;  /* 0x000000ffff027224 */ /* 0x000fe200078e0012 */
[----:B------:R-:W-:Y:S01]  /*ad10*/  ISETP.NE.AND.EX P1, PT, RZ, UR5, PT, P1 ;  /* 0x00000005ff007c0c */ /* 0x000fe2000bf25310 */
[----:B------:R-:W-:Y:S01]  /*ad20*/  IMAD.MOV.U32 R3, RZ, RZ, R17 ;  /* 0x000000ffff037224 */ /* 0x000fe200078e0011 */
[----:B0-----:R-:W-:-:S11]  /*ad30*/  I2FP.F32.U32 R14, R12 ;  /* 0x0000000c000e7245 */ /* 0x001fd60000201000 */
[----:B------:R-:W-:Y:S05]  /*ad40*/  @!P1 BRA `(.L_x_306) ;  /* 0x0000000000289947 */ /* 0x000fea0003800000 */
[----:B------:R-:W-:Y:S02]  /*ad50*/  ULDC UR6, c[0x0][0x634] ;  /* 0x00018d0000067ab9 */ /* 0x000fe40000000800 */
[----:B------:R-:W-:-:S05]  /*ad60*/  IADD3 R3, P1, R18, UR6, RZ ;  /* 0x0000000612037c10 */ /* 0x000fca000ff3e0ff */
[----:B------:R-:W-:-:S04]  /*ad70*/  IMAD.X R11, RZ, RZ, R17, P1 ;  /* 0x000000ffff0b7224 */ /* 0x000fc800008e0611 */
[----:B------:R-:W-:-:S04]  /*ad80*/  IMAD.WIDE.U32 R4, R11, UR4, RZ ;  /* 0x000000040b047c25 */ /* 0x000fc8000f8e00ff */
[----:B------:R-:W-:-:S04]  /*ad90*/  IMAD.WIDE.U32 R4, P1, R3, UR5, R4 ;  /* 0x0000000503047c25 */ /* 0x000fc8000f820004 */
[----:B------:R-:W-:-:S04]  /*ada0*/  IMAD.WIDE.U32 R2, R3, UR4, RZ ;  /* 0x0000000403027c25 */ /* 0x000fc8000f8e00ff */
[----:B------:R-:W-:Y:S01]  /*adb0*/  IMAD.MOV.U32 R2, RZ, RZ, R5 ;  /* 0x000000ffff027224 */ /* 0x000fe200078e0005 */
[----:B------:R-:W-:Y:S01]  /*adc0*/  IADD3 RZ, P3, R3, R4, RZ ;  /* 0x0000000403ff7210 */ /* 0x000fe20007f7e0ff */
[----:B------:R-:W-:-:S04]  /*add0*/  IMAD.X R3, RZ, RZ, RZ, P1 ;  /* 0x000000ffff037224 */ /* 0x000fc800008e06ff */
[----:B------:R-:W-:-:S08]  /*ade0*/  IMAD.WIDE.U32.X R2, R11, UR5, R2, P3 ;  /* 0x000000050b027c25 */ /* 0x000fd000098e0402 */
.L_x_306:
[----:B------:R-:W0:Y:S01]  /*adf0*/  LDC R21, c[0x0][0x65c] ;  /* 0x00019700ff157b82 */ /* 0x000e220000000800 */
[--C-:B------:R-:W-:Y:S01]  /*ae00*/  SHF.R.U64 R11, R2, UR7, R3.reuse ;  /* 0x00000007020b7c19 */ /* 0x100fe20008001203 */
[----:B------:R-:W-:Y:S01]  /*ae10*/  FMUL R14, R14, UR8 ;  /* 0x000000080e0e7c20 */ /* 0x000fe20008400000 */
[----:B------:R-:W-:Y:S01]  /*ae20*/  SHF.R.U32.HI R2, RZ, UR7, R3 ;  /* 0x00000007ff027c19 */ /* 0x000fe20008011603 */
[----:B------:R-:W-:Y:S01]  /*ae30*/  ULDC UR6, c[0x0][0x154] ;  /* 0x0000550000067ab9 */ /* 0x000fe20000000800 */
[----:B------:R-:W-:Y:S01]  /*ae40*/  IADD3 R15, P1, RZ, -R11, RZ ;  /* 0x8000000bff0f7210 */ /* 0x000fe20007f3e0ff */
[----:B------:R-:W-:Y:S01]  /*ae50*/  ULDC.64 UR4, c[0x0][0x620] ;  /* 0x0001880000047ab9 */ /* 0x000fe20000000a00 */
[----:B-1----:R-:W-:Y:S01]  /*ae60*/  I2FP.F32.U32 R3, R13 ;  /* 0x0000000d00037245 */ /* 0x002fe20000201000 */
[----:B------:R-:W1:Y:S01]  /*ae70*/  LDC R19, c[0x0][0x144] ;  /* 0x00005100ff137b82 */ /* 0x000e620000000800 */
[----:B------:R-:W2:Y:S01]  /*ae80*/  F2I.U32.TRUNC.NTZ R14, R14 ;  /* 0x0000000e000e7305 */ /* 0x000ea2000020f000 */
[----:B------:R-:W-:-:S02]  /*ae90*/  IMAD.X R2, RZ, RZ, ~R2, P1 ;  /* 0x000000ffff027224 */ /* 0x000fc400008e0e02 */
[----:B------:R-:W-:Y:S01]  /*aea0*/  FMUL R4, R3, UR6 ;  /* 0x0000000603047c20 */ /* 0x000fe20008400000 */
[----:B------:R-:W-:Y:S01]  /*aeb0*/  IMAD.MOV.U32 R3, RZ, RZ, R17 ;  /* 0x000000ffff037224 */ /* 0x000fe200078e0011 */
[----:B------:R-:W-:Y:S01]  /*aec0*/  ULDC.64 UR6, c[0x0][0x640] ;  /* 0x0001900000067ab9 */ /* 0x000fe20000000a00 */
[----:B------:R-:W-:Y:S01]  /*aed0*/  IMAD R2, R2, UR4, RZ ;  /* 0x0000000402027c24 */ /* 0x000fe2000f8e02ff */
[----:B------:R-:W3:Y:S01]  /*aee0*/  LDC R20, c[0x0][0x148] ;  /* 0x00005200ff147b82 */ /* 0x000ee20000000800 */
[----:B------:R-:W-:Y:S01]  /*aef0*/  ISETP.NE.U32.AND P1, PT, RZ, UR6, PT ;  /* 0x00000006ff007c0c */ /* 0x000fe2000bf25070 */
[----:B------:R-:W4:Y:S01]  /*af00*/  F2I.U32.TRUNC.NTZ R4, R4 ;  /* 0x0000000400047305 */ /* 0x000f22000020f000 */
[----:B------:R-:W-:Y:S02]  /*af10*/  IMAD R5, R15, UR5, R2 ;  /* 0x000000050f057c24 */ /* 0x000fe4000f8e0202 */
[----:B------:R-:W-:Y:S01]  /*af20*/  IMAD.MOV.U32 R2, RZ, RZ, R18 ;  /* 0x000000ffff027224 */ /* 0x000fe200078e0012 */
[----:B------:R-:W-:-:S02]  /*af30*/  ISETP.NE.AND.EX P1, PT, RZ, UR7, PT, P1 ;  /* 0x00000007ff007c0c */ /* 0x000fc4000bf25310 */
[----:B0-----:R-:W-:Y:S01]  /*af40*/  ISETP.NE.AND P4, PT, R21, 0x1, PT ;  /* 0x000000011500780c */ /* 0x001fe20003f85270 */
[----:B------:R-:W-:Y:S01]  /*af50*/  IMAD.WIDE.U32 R2, R15, UR4, R2 ;  /* 0x000000040f027c25 */ /* 0x000fe2000f8e0002 */
[----:B------:R-:W-:-:S03]  /*af60*/  ULDC UR4, c[0x0][0x618] ;  /* 0x0001860000047ab9 */ /* 0x000fc60000000800 */
[----:B--2---:R-:W-:Y:S02]  /*af70*/  IMAD.MOV R14, RZ, RZ, -R14 ;  /* 0x000000ffff0e7224 */ /* 0x004fe400078e0a0e */
[----:B------:R-:W-:Y:S02]  /*af80*/  IMAD.IADD R3, R3, 0x1, R5 ;  /* 0x0000000103037824 */ /* 0x000fe400078e0205 */
[----:B-1----:R-:W-:-:S03]  /*af90*/  IMAD R12, R19, R14, R12 ;  /* 0x0000000e130c7224 */ /* 0x002fc600078e020c */
[--C-:B------:R-:W-:Y:S01]  /*afa0*/  SHF.R.U64 R14, R2, UR4, R3.reuse ;  /* 0x00000004020e7c19 */ /* 0x100fe20008001203 */
[----:B----4-:R-:W-:Y:S01]  /*afb0*/  IMAD.MOV R2, RZ, RZ, -R4 ;  /* 0x000000ffff027224 */ /* 0x010fe200078e0a04 */
[----:B------:R-:W-:Y:S01]  /*afc0*/  SHF.R.U32.HI R3, RZ, UR4, R3 ;  /* 0x00000004ff037c19 */ /* 0x000fe20008011603 */
[----:B------:R-:W-:Y:S02]  /*afd0*/  ULDC UR4, c[0x0][0x608] ;  /* 0x0001820000047ab9 */ /* 0x000fe40000000800 */
[----:B---3--:R-:W-:Y:S01]  /*afe0*/  @P4 IMAD R12, R20, R2, R13 ;  /* 0x00000002140c4224 */ /* 0x008fe200078e020d */
[--C-:B------:R-:W-:Y:S02]  /*aff0*/  SHF.R.U64 R19, R14, UR4, R3.reuse ;  /* 0x000000040e137c19 */ /* 0x100fe40008001203 */
[----:B------:R-:W-:Y:S01]  /*b000*/  SHF.R.U32.HI R2, RZ, UR4, R3 ;  /* 0x00000004ff027c19 */ /* 0x000fe20008011603 */
[----:B------:R-:W-:-:S03]  /*b010*/  ULDC UR4, c[0x0][0x658] ;  /* 0x0001960000047ab9 */ /* 0x000fc60000000800 */
[--C-:B------:R-:W-:Y:S02]  /*b020*/  SHF.R.U64 R13, R19, UR4, R2.reuse ;  /* 0x00000004130d7c19 */ /* 0x100fe40008001202 */
[----:B------:R-:W-:-:S03]  /*b030*/  SHF.R.U32.HI R2, RZ, UR4, R2 ;  /* 0x00000004ff027c19 */ /* 0x000fc60008011602 */
[----:B------:R-:W-:Y:S02]  /*b040*/  IMAD.MOV.U32 R4, RZ, RZ, R13 ;  /* 0x000000ffff047224 */ /* 0x000fe400078e000d */
[----:B------:R-:W-:Y:S01]  /*b050*/  IMAD.MOV.U32 R3, RZ, RZ, R2 ;  /* 0x000000ffff037224 */ /* 0x000fe200078e0002 */
[----:B------:R-:W-:Y:S06]  /*b060*/  @!P1 BRA `(.L_x_307) ;  /* 0x00000000002c9947 */ /* 0x000fec0003800000 */
        /* <DEDUP_REMOVED lines=9> */
[----:B------:R-:W-:-:S04]  /*b100*/  IMAD.WIDE.U32.X R2, R15, UR7, R2, P3 ;  /* 0x000000070f027c25 */ /* 0x000fc800098e0402 */
[----:B------:R-:W-:-:S07]  /*b110*/  IMAD.MOV.U32 R4, RZ, RZ, R2 ;  /* 0x000000ffff047224 */ /* 0x000fce00078e0002 */
.L_x_307:
[----:B------:R-:W-:Y:S01]  /*b120*/  ULDC UR4, c[0x0][0x648] ;  /* 0x0001920000047ab9 */ /* 0x000fe20000000800 */
[----:B------:R-:W-:Y:S01]  /*b130*/  LOP3.LUT R2, R19, UR16, RZ, 0xc0, !PT ;  /* 0x0000001013027c12 */ /* 0x000fe2000f8ec0ff */
[----:B------:R-:W-:Y:S01]  /*b140*/  ULDC UR5, c[0x0][0x610] ;  /* 0x0001840000057ab9 */ /* 0x000fe20000000800 */
[----:B------:R-:W-:Y:S01]  /*b150*/  SHF.R.U64 R3, R4, UR4, R3 ;  /* 0x0000000404037c19 */ /* 0x000fe20008001203 */
[----:B------:R-:W-:Y:S01]  /*b160*/  ULDC UR4, c[0x0][0x638] ;  /* 0x00018e0000047ab9 */ /* 0x000fe20000000800 */
[----:B------:R-:W-:-:S03]  /*b170*/  LOP3.LUT R14, R14, UR15, RZ, 0xc0, !PT ;  /* 0x0000000f0e0e7c12 */ /* 0x000fc6000f8ec0ff */
[----:B------:R-:W-:Y:S02]  /*b180*/  IMAD.MOV R4, RZ, RZ, -R3 ;  /* 0x000000ffff047224 */ /* 0x000fe400078e0a03 */
[----:B------:R-:W-:Y:S02]  /*b190*/  IMAD R3, R3, UR17, R2 ;  /* 0x0000001103037c24 */ /* 0x000fe4000f8e0202 */
[----:B------:R-:W-:Y:S01]  /*b1a0*/  IMAD R13, R4, UR4, R13 ;  /* 0x00000004040d7c24 */ /* 0x000fe2000f8e020d */
[----:B------:R-:W-:Y:S01]  /*b1b0*/  ULDC UR4, c[0x0][0x600] ;  /* 0x0001800000047ab9 */ /* 0x000fe20000000800 */
[----:B------:R-:W-:Y:S02]  /*b1c0*/  IMAD R12, R3, UR5, R12 ;  /* 0x00000005030c7c24 */ /* 0x000fe4000f8e020c */
[----:B------:R-:W-:Y:S02]  /*b1d0*/  IMAD R13, R13, UR4, R14 ;  /* 0x000000040d0d7c24 */ /* 0x000fe4000f8e020e */
[----:B------:R-:W-:-:S02]  /*b1e0*/  IMAD.MOV.U32 R3, RZ, RZ, 0x1 ;  /* 0x00000001ff037424 */ /* 0x000fc400078e00ff */
[----:B------:R-:W-:Y:S01]  /*b1f0*/  IMAD.MOV.U32 R2, RZ, RZ, R11 ;  /* 0x000000ffff027224 */ /* 0x000fe200078e000b */
[----:B------:R-:W-:Y:S02]  /*b200*/  SEL R22, R13, R12, !P4 ;  /* 0x0000000c0d167207 */ /* 0x000fe40006000000 */
[----:B------:R-:W-:-:S07]  /*b210*/  SEL R19, R12, R13, !P4 ;  /* 0x0000000d0c137207 */ /* 0x000fce0006000000 */
.L_x_305:
[----:B------:R-:W-:Y:S05]  /*b220*/  BSYNC B1 ;  /* 0x0000000000017941 */ /* 0x000fea0003800000 */
.L_x_304:
[----:B------:R-:W-:-:S13]  /*b230*/  LOP3.LUT P1, RZ, R3, 0xff, RZ, 0xc0, !PT ;  /* 0x000000ff03ff7812 */ /* 0x000fda000782c0ff */
[----:B------:R-:W-:Y:S05]  /*b240*/  @P1 BRA `(.L_x_308) ;  /* 0xfffffff400241947 */ /* 0x000fea000383ffff */
[----:B------:R-:W-:Y:S05]  /*b250*/  BSYNC B0 ;  /* 0x0000000000007941 */ /* 0x000fea0003800000 */
.L_x_296:
[----:B------:R-:W-:-:S03]  /*b260*/  UMOV UR4, 0xffffffff ;  /* 0xffffffff00047882 */ /* 0x000fc60000000000 */
[----:B------:R-:W-:Y:S05]  /*b270*/  BRA.DIV UR4, `(.L_x_309) ;  /* 0x0000000a043c7947 */ /* 0x000fea000b800000 */
[----:B------:R-:W-:-:S13]  /*b280*/  ELECT P6, URZ, PT ;  /* 0x00000000003f782f */ /* 0x000fda00038c0000 */
.L_x_332:
[----:B------:R-:W-:Y:S04]  /*b290*/  BSSY B0, `(.L_x_310) ;  /* 0x000006a000007945 */ /* 0x000fe80003800000 */
[----:B------:R-:W-:Y:S05]  /*b2a0*/  @!P6 BRA `(.L_x_311) ;  /* 0x0000000400a0e947 */ /* 0x000fea0003800000 */
[----:B------:R-:W-:-:S04]  /*b2b0*/  LOP3.LUT R16, R16, 0x2, RZ, 0xfc, !PT ;  /* 0x0000000210107812 */ /* 0x000fc800078efcff */
[----:B------:R-:W-:-:S13]  /*b2c0*/  ISETP.NE.AND P0, PT, R16, 0x3, PT ;  /* 0x000000031000780c */ /* 0x000fda0003f05270 */
[----:B------:R-:W-:Y:S05]  /*b2d0*/  @!P0 BRA `(.L_x_312) ;  /* 0x0000000000048947 */ /* 0x000fea0003800000 */
[----:B------:R-:W-:Y:S01]  /*b2e0*/  BPT.TRAP 0x1 ;  /* 0x000000040000795c */ /* 0x000fe20000300000 */
.L_x_312:
[----:B------:R-:W0:Y:S01]  /*b2f0*/  S2R R3, SR_CgaCtaId ;  /* 0x0000000000037919 */ /* 0x000e220000008800 */
[----:B------:R-:W-:-:S04]  /*b300*/  MOV R2, 0x400 ;  /* 0x0000040000027802 */ /* 0x000fc80000000f00 */
[----:B0-----:R-:W-:Y:S02]  /*b310*/  LEA R3, R3, R2, 0x18 ;  /* 0x0000000203037211 */ /* 0x001fe400078ec0ff */
[----:B------:R-:W-:-:S03]  /*b320*/  SHF.L.U32 R2, R0, 0x1f, RZ ;  /* 0x0000001f00027819 */ /* 0x000fc600000006ff */
[----:B------:R-:W-:-:S04]  /*b330*/  VIADD R3, R3, 0x58 ;  /* 0x0000005803037836 */ /* 0x000fc80000000000 */
[C---:B------:R-:W-:Y:S02]  /*b340*/  IMAD R7, R8.reuse, 0x8, R3 ;  /* 0x0000000808077824 */ /* 0x040fe400078e0203 */
[----:B------:R-:W-:Y:S02]  /*b350*/  VIADD R8, R8, 0x1 ;  /* 0x0000000108087836 */ /* 0x000fe40000000000 */
[----:B------:R-:W0:Y:S03]  /*b360*/  SYNCS.PHASECHK.TRANS64.TRYWAIT P0, [R7+URZ], R2 ;  /* 0x00000002070075a7 */ /* 0x000e26000800017f */
[----:B------:R-:W-:-:S04]  /*b370*/  ISETP.NE.AND P1, PT, R8, 0xb, PT ;  /* 0x0000000b0800780c */ /* 0x000fc80003f25270 */
[----:B------:R-:W-:Y:S02]  /*b380*/  SEL R5, RZ, 0x1, P1 ;  /* 0x00000001ff057807 */ /* 0x000fe40000800000 */
[----:B------:R-:W-:Y:S02]  /*b390*/  SEL R8, R8, RZ, P1 ;  /* 0x000000ff08087207 */ /* 0x000fe40000800000 */
[----:B------:R-:W-:-:S03]  /*b3a0*/  LOP3.LUT R5, R0, R5, RZ, 0x3c, !PT ;  /* 0x0000000500057212 */ /* 0x000fc600078e3cff */
[----:B------:R-:W-:Y:S01]  /*b3b0*/  IMAD R9, R8, 0x8, R3 ;  /* 0x0000000808097824 */ /* 0x000fe200078e0203 */
[----:B------:R-:W-:Y:S01]  /*b3c0*/  SHF.L.U32 R4, R5, 0x1f, RZ ;  /* 0x0000001f05047819 */ /* 0x000fe200000006ff */
[----:B0-----:R-:W-:Y:S06]  /*b3d0*/  @!P0 BRA `(.L_x_313) ;  /* 0x0000000800048947 */ /* 0x001fec0003800000 */
.L_x_333:
[----:B------:R-:W1:Y:S01]  /*b3e0*/  SYNCS.PHASECHK.TRANS64.TRYWAIT P0, [R9+URZ], R4 ;  /* 0x00000004090075a7 */ /* 0x000e62000800017f */
[----:B------:R-:W-:-:S05]  /*b3f0*/  VIADD R0, R8, 0x1 ;  /* 0x0000000108007836 */ /* 0x000fca0000000000 */
[----:B------:R-:W-:-:S04]  /*b400*/  ISETP.NE.AND P1, PT, R0, 0xb, PT ;  /* 0x0000000b0000780c */ /* 0x000fc80003f25270 */
[----:B0-----:R-:W-:Y:S02]  /*b410*/  SEL R2, RZ, 0x1, P1 ;  /* 0x00000001ff027807 */ /* 0x001fe40000800000 */
[----:B------:R-:W-:Y:S02]  /*b420*/  SEL R0, R0, RZ, P1 ;  /* 0x000000ff00007207 */ /* 0x000fe40000800000 */
[----:B------:R-:W-:-:S03]  /*b430*/  LOP3.LUT R7, R5, R2, RZ, 0x3c, !PT ;  /* 0x0000000205077212 */ /* 0x000fc600078e3cff */
[----:B------:R-:W-:Y:S01]  /*b440*/  IMAD R6, R0, 0x8, R3 ;  /* 0x0000000800067824 */ /* 0x000fe200078e0203 */
[----:B------:R-:W-:Y:S01]  /*b450*/  SHF.L.U32 R5, R7, 0x1f, RZ ;  /* 0x0000001f07057819 */ /* 0x000fe200000006ff */
[----:B-1----:R-:W-:Y:S06]  /*b460*/  @!P0 BRA `(.L_x_314) ;  /* 0x0000000400f48947 */ /* 0x002fec0003800000 */
.L_x_334:
[----:B------:R-:W1:Y:S01]  /*b470*/  SYNCS.PHASECHK.TRANS64.TRYWAIT P0, [R6+URZ], R5 ;  /* 0x00000005060075a7 */ /* 0x000e62000800017f */
[----:B------:R-:W-:-:S05]  /*b480*/  VIADD R0, R0, 0x1 ;  /* 0x0000000100007836 */ /* 0x000fca0000000000 */
[----:B------:R-:W-:-:S04]  /*b490*/  ISETP.NE.AND P1, PT, R0, 0xb, PT ;  /* 0x0000000b0000780c */ /* 0x000fc80003f25270 */
[----:B------:R-:W-:Y:S02]  /*b4a0*/  SEL R2, RZ, 0x1, P1 ;  /* 0x00000001ff027807 */ /* 0x000fe40000800000 */
[----:B------:R-:W-:Y:S02]  /*b4b0*/  SEL R0, R0, RZ, P1 ;  /* 0x000000ff00007207 */ /* 0x000fe40000800000 */
[----:B------:R-:W-:-:S03]  /*b4c0*/  LOP3.LUT R7, R7, R2, RZ, 0x3c, !PT ;  /* 0x0000000207077212 */ /* 0x000fc600078e3cff */
[----:B0-----:R-:W-:Y:S01]  /*b4d0*/  IMAD R9, R0, 0x8, R3 ;  /* 0x0000000800097824 */ /* 0x001fe200078e0203 */
[----:B------:R-:W-:Y:S01]  /*b4e0*/  SHF.L.U32 R4, R7, 0x1f, RZ ;  /* 0x0000001f07047819 */ /* 0x000fe200000006ff */
[----:B-1----:R-:W-:Y:S06]  /*b4f0*/  @!P0 BRA `(.L_x_315) ;  /* 0x0000000400e48947 */ /* 0x002fec0003800000 */
.L_x_335:
        /* <DEDUP_REMOVED lines=9> */
.L_x_336:
        /* <DEDUP_REMOVED lines=9> */
.L_x_337:
        /* <DEDUP_REMOVED lines=9> */
.L_x_338:
        /* <DEDUP_REMOVED lines=9> */
.L_x_339:
        /* <DEDUP_REMOVED lines=9> */
.L_x_340:
        /* <DEDUP_REMOVED lines=9> */
.L_x_341:
[----:B------:R-:W1:Y:S01]  /*b860*/  SYNCS.PHASECHK.TRANS64.TRYWAIT P0, [R9+URZ], R4 ;  /* 0x00000004090075a7 */ /* 0x000e62000800017f */
[----:B------:R-:W-:-:S05]  /*b870*/  VIADD R0, R0, 0x1 ;  /* 0x0000000100007836 */ /* 0x000fca0000000000 */
[----:B------:R-:W-:-:S04]  /*b880*/  ISETP.NE.AND P1, PT, R0, 0xb, PT ;  /* 0x0000000b0000780c */ /* 0x000fc80003f25270 */
[----:B------:R-:W-:Y:S02]  /*b890*/  SEL R2, RZ, 0x1, P1 ;  /* 0x00000001ff027807 */ /* 0x000fe40000800000 */
[----:B------:R-:W-:Y:S02]  /*b8a0*/  SEL R0, R0, RZ, P1 ;  /* 0x000000ff00007207 */ /* 0x000fe40000800000 */
[----:B------:R-:W-:Y:S01]  /*b8b0*/  LOP3.LUT R2, R7, R2, RZ, 0x3c, !PT ;  /* 0x0000000207027212 */ /* 0x000fe200078e3cff */
[----:B-1----:R-:W-:Y:S06]  /*b8c0*/  @!P0 BRA `(.L_x_322) ;  /* 0x00000004007c8947 */ /* 0x002fec0003800000 */
.L_x_342:
[----:B------:R-:W-:Y:S01]  /*b8d0*/  IMAD R3, R0, 0x8, R3 ;  /* 0x0000000800037824 */ /* 0x000fe200078e0203 */
[----:B------:R-:W-:-:S07]  /*b8e0*/  SHF.L.U32 R0, R2, 0x1f, RZ ;  /* 0x0000001f02007819 */ /* 0x000fce00000006ff */
.L_x_323:
[----:B--2---:R2:W3:Y:S02]  /*b8f0*/  SYNCS.PHASECHK.TRANS64.TRYWAIT P0, [R3+URZ], R0 ;  /* 0x00000000030075a7 */ /* 0x0044e4000800017f */
[----:B---3--:R-:W-:Y:S05]  /*b900*/  @!P0 NANOSLEEP.SYNCS 0x989680 ;  /* 0x009896800000895d */ /* 0x008fea0003900000 */
[----:B------:R-:W3:Y:S02]  /*b910*/  @!P0 SYNCS.PHASECHK.TRANS64 P0, [R3+URZ], R0 ;  /* 0x00000000030085a7 */ /* 0x000ee4000800007f */
[----:B---3--:R-:W-:Y:S05]  /*b920*/  @!P0 BRA `(.L_x_323) ;  /* 0xfffffffc00f08947 */ /* 0x008fea000383ffff */
.L_x_311:
[----:B------:R-:W-:Y:S05]  /*b930*/  BSYNC B0 ;  /* 0x0000000000007941 */ /* 0x000fea0003800000 */
.L_x_310:
[----:B------:R-:W-:Y:S05]  /*b940*/  EXIT ;  /* 0x000000000000794d */ /* 0x000fea0003800000 */
.L_x_20:
[----:B-1----:R1:W2:Y:S02]  /*b950*/  SYNCS.PHASECHK.TRANS64.TRYWAIT P0, [R161+URZ], R0 ;  /* 0x00000000a10075a7 */ /* 0x0022a4000800017f */
[----:B--2---:R-:W-:Y:S05]  /*b960*/  @!P0 NANOSLEEP.SYNCS 0x989680 ;  /* 0x009896800000895d */ /* 0x004fea0003900000 */
[----:B------:R-:W2:Y:S02]  /*b970*/  @!P0 SYNCS.PHASECHK.TRANS64 P0, [R161+URZ], R0 ;  /* 0x00000000a10085a7 */ /* 0x000ea4000800007f */
[----:B--2---:R-:W-:Y:S05]  /*b980*/  @!P0 BRA `(.L_x_20) ;  /* 0xfffffffc00f08947 */ /* 0x004fea000383ffff */
[----:B------:R-:W-:Y:S05]  /*b990*/  BRA `(.L_x_324) ;  /* 0xffffff5c009c7947 */ /* 0x000fea000383ffff */
.L_x_25:
[----:B--2---:R2:W3:Y:S02]  /*b9a0*/  SYNCS.PHASECHK.TRANS64.TRYWAIT P1, [R3+URZ], R0 ;  /* 0x00000000030075a7 */ /* 0x0044e4000802017f */
[----:B---3--:R-:W-:Y:S05]  /*b9b0*/  @!P1 NANOSLEEP.SYNCS 0x989680 ;  /* 0x009896800000995d */ /* 0x008fea0003900000 */
[----:B------:R-:W3:Y:S02]  /*b9c0*/  @!P1 SYNCS.PHASECHK.TRANS64 P1, [R3+URZ], R0 ;  /* 0x00000000030095a7 */ /* 0x000ee4000802007f */
[----:B---3--:R-:W-:Y:S05]  /*b9d0*/  @!P1 BRA `(.L_x_25) ;  /* 0xfffffffc00f09947 */ /* 0x008fea000383ffff */
[----:B------:R-:W-:Y:S05]  /*b9e0*/  BRA `(.L_x_24) ;  /* 0xffffff6000087947 */ /* 0x000fea000383ffff */
.L_x_30:
[----:B--2---:R-:W-:-:S04]  /*b9f0*/  IMAD.U32 R5, RZ, RZ, UR4 ;  /* 0x00000004ff057e24 */ /* 0x004fc8000f8e00ff */
[----:B------:R2:W3:Y:S03]  /*ba00*/  SYNCS.PHASECHK.TRANS64.TRYWAIT P1, [R5+URZ], R4 ;  /* 0x00000004050075a7 */ /* 0x0004e6000802017f */
[----:B---3--:R-:W-:Y:S05]  /*ba10*/  @!P1 NANOSLEEP.SYNCS 0x989680 ;  /* 0x009896800000995d */ /* 0x008fea0003900000 */
[----:B------:R-:W3:Y:S02]  /*ba20*/  @!P1 SYNCS.PHASECHK.TRANS64 P1, [R5+URZ], R4 ;  /* 0x00000004050095a7 */ /* 0x000ee4000802007f */
[----:B---3--:R-:W-:Y:S05]  /*ba30*/  @!P1 BRA `(.L_x_30) ;  /* 0xfffffffc00ec9947 */ /* 0x008fea000383ffff */
[----:B------:R-:W-:Y:S05]  /*ba40*/  BRA `(.L_x_29) ;  /* 0xffffff60009c7947 */ /* 0x000fea000383ffff */
.L_x_36:
[----:B-1----:R1:W2:Y:S02]  /*ba50*/  SYNCS.PHASECHK.TRANS64.TRYWAIT P0, [R161+URZ+0x10], R0 ;  /* 0x00001000a10075a7 */ /* 0x0022a4000800017f */
[----:B--2---:R-:W-:Y:S05]  /*ba60*/  @!P0 NANOSLEEP.SYNCS 0x989680 ;  /* 0x009896800000895d */ /* 0x004fea0003900000 */
[----:B------:R-:W2:Y:S02]  /*ba70*/  @!P0 SYNCS.PHASECHK.TRANS64 P0, [R161+URZ+0x10], R0 ;  /* 0x00001000a10085a7 */ /* 0x000ea4000800007f */
[----:B--2---:R-:W-:Y:S05]  /*ba80*/  @!P0 BRA `(.L_x_36) ;  /* 0xfffffffc00f08947 */ /* 0x004fea000383ffff */
[----:B------:R-:W-:Y:S05]  /*ba90*/  BRA `(.L_x_325) ;  /* 0xffffff6400ac7947 */ /* 0x000fea000383ffff */
.L_x_297:
[----:B------:R-:W-:Y:S01]  /*baa0*/  BSSY B1, `(.L_x_326) ;  /* 0x0000006000017945 */ /* 0x000fe20003800000 */
[----:B------:R-:W-:-:S07]  /*bab0*/  IMAD.MOV.U32 R15, RZ, RZ, -0x1 ;  /* 0xffffffffff0f7424 */ /* 0x000fce00078e00ff */
[----:B-----5:R-:W-:Y:S05]  /*bac0*/  WARPSYNC.COLLECTIVE R15, `(.L_x_327) ;  /* 0x000000000f0c7348 */ /* 0x020fea0003c00000 */
[----:B------:R-:W-:Y:S02]  /*bad0*/  ELECT P6, UR62, PT ;  /* 0x00000000003e782f */ /* 0x000fe400038c0000 */
[----:B------:R-:W-:Y:S01]  /*bae0*/  MOV R14, UR62 ;  /* 0x0000003e000e7c02 */ /* 0x000fe20008000f00 */
[----:B-----5:R-:W-:Y:S10]  /*baf0*/  ENDCOLLECTIVE ;  /* 0x000000000000791b */ /* 0x020ff40003800000 */
.L_x_327:
[----:B------:R-:W-:Y:S05]  /*bb00*/  BSYNC B1 ;  /* 0x0000000000017941 */ /* 0x000fea0003800000 */
.L_x_326:
[----:B------:R-:W-:Y:S05]  /*bb10*/  BRA `(.L_x_328) ;  /* 0xffffffe800fc7947 */ /* 0x000fea000383ffff */
.L_x_300:
[----:B0-----:R0:W1:Y:S02]  /*bb20*/  SYNCS.PHASECHK.TRANS64.TRYWAIT P1, [R12+URZ+0x58], R5 ;  /* 0x000058050c0075a7 */ /* 0x001064000802017f */
[----:B-1----:R-:W-:Y:S05]  /*bb30*/  @!P1 NANOSLEEP.SYNCS 0x989680 ;  /* 0x009896800000995d */ /* 0x002fea0003900000 */
[----:B------:R-:W1:Y:S02]  /*bb40*/  @!P1 SYNCS.PHASECHK.TRANS64 P1, [R12+URZ+0x58], R5 ;  /* 0x000058050c0095a7 */ /* 0x000e64000802007f */
[----:B-1----:R-:W-:Y:S05]  /*bb50*/  @!P1 BRA `(.L_x_300) ;  /* 0xfffffffc00f09947 */ /* 0x002fea000383ffff */
[----:B------:R-:W-:Y:S05]  /*bb60*/  BRA `(.L_x_329) ;  /* 0xffffffec00307947 */ /* 0x000fea000383ffff */
.L_x_309:
[----:B------:R-:W-:Y:S01]  /*bb70*/  BSSY B0, `(.L_x_330) ;  /* 0x0000006000007945 */ /* 0x000fe20003800000 */
[----:B------:R-:W-:-:S07]  /*bb80*/  IMAD.MOV.U32 R15, RZ, RZ, -0x1 ;  /* 0xffffffffff0f7424 */ /* 0x000fce00078e00ff */
[----:B-----5:R-:W-:Y:S05]  /*bb90*/  WARPSYNC.COLLECTIVE R15, `(.L_x_331) ;  /* 0x000000000f0c7348 */ /* 0x020fea0003c00000 */
[----:B------:R-:W-:Y:S02]  /*bba0*/  ELECT P6, UR62, PT ;  /* 0x00000000003e782f */ /* 0x000fe400038c0000 */
[----:B------:R-:W-:Y:S01]  /*bbb0*/  MOV R14, UR62 ;  /* 0x0000003e000e7c02 */ /* 0x000fe20008000f00 */
[----:B-----5:R-:W-:Y:S10]  /*bbc0*/  ENDCOLLECTIVE ;  /* 0x000000000000791b */ /* 0x020ff40003800000 */
.L_x_331:
[----:B------:R-:W-:Y:S05]  /*bbd0*/  BSYNC B0 ;  /* 0x0000000000007941 */ /* 0x000fea0003800000 */
.L_x_330:
[----:B------:R-:W-:Y:S05]  /*bbe0*/  BRA `(.L_x_332) ;  /* 0xfffffff400a87947 */ /* 0x000fea000383ffff */
.L_x_313:
[----:B0-----:R0:W1:Y:S02]  /*bbf0*/  SYNCS.PHASECHK.TRANS64.TRYWAIT P0, [R7+URZ], R2 ;  /* 0x00000002070075a7 */ /* 0x001064000800017f */
[----:B-1----:R-:W-:Y:S05]  /*bc00*/  @!P0 NANOSLEEP.SYNCS 0x989680 ;  /* 0x009896800000895d */ /* 0x002fea0003900000 */
[----:B------:R-:W1:Y:S02]  /*bc10*/  @!P0 SYNCS.PHASECHK.TRANS64 P0, [R7+URZ], R2 ;  /* 0x00000002070085a7 */ /* 0x000e64000800007f */
[----:B-1----:R-:W-:Y:S05]  /*bc20*/  @!P0 BRA `(.L_x_313) ;  /* 0xfffffffc00f08947 */ /* 0x002fea000383ffff */
[----:B------:R-:W-:Y:S05]  /*bc30*/  BRA `(.L_x_333) ;  /* 0xfffffff400e87947 */ /* 0x000fea000383ffff */
.L_x_314:
[----:B0-----:R0:W1:Y:S02]  /*bc40*/  SYNCS.PHASECHK.TRANS64.TRYWAIT P0, [R9+URZ], R4 ;  /* 0x00000004090075a7 */ /* 0x001064000800017f */
[----:B-1----:R-:W-:Y:S05]  /*bc50*/  @!P0 NANOSLEEP.SYNCS 0x989680 ;  /* 0x009896800000895d */ /* 0x002fea0003900000 */
[----:B------:R-:W1:Y:S02]  /*bc60*/  @!P0 SYNCS.PHASECHK.TRANS64 P0, [R9+URZ], R4 ;  /* 0x00000004090085a7 */ /* 0x000e64000800007f */
[----:B-1----:R-:W-:Y:S05]  /*bc70*/  @!P0 BRA `(.L_x_314) ;  /* 0xfffffffc00f08947 */ /* 0x002fea000383ffff */
[----:B------:R-:W-:Y:S05]  /*bc80*/  BRA `(.L_x_334) ;  /* 0xfffffff400f87947 */ /* 0x000fea000383ffff */
.L_x_315:
[----:B0-----:R0:W1:Y:S02]  /*bc90*/  SYNCS.PHASECHK.TRANS64.TRYWAIT P0, [R6+URZ], R5 ;  /* 0x00000005060075a7 */ /* 0x001064000800017f */
[----:B-1----:R-:W-:Y:S05]  /*bca0*/  @!P0 NANOSLEEP.SYNCS 0x989680 ;  /* 0x009896800000895d */ /* 0x002fea0003900000 */
[----:B------:R-:W1:Y:S02]  /*bcb0*/  @!P0 SYNCS.PHASECHK.TRANS64 P0, [R6+URZ], R5 ;  /* 0x00000005060085a7 */ /* 0x000e64000800007f */
[----:B-1----:R-:W-:Y:S05]  /*bcc0*/  @!P0 BRA `(.L_x_315) ;  /* 0xfffffffc00f08947 */ /* 0x002fea000383ffff */
[----:B------:R-:W-:Y:S05]  /*bcd0*/  BRA `(.L_x_335) ;  /* 0xfffffff800087947 */ /* 0x000fea000383ffff */
.L_x_316:
[----:B0-----:R0:W1:Y:S02]  /*bce0*/  SYNCS.PHASECHK.TRANS64.TRYWAIT P0, [R9+URZ], R4 ;  /* 0x00000004090075a7 */ /* 0x001064000800017f */
[----:B-1----:R-:W-:Y:S05]  /*bcf0*/  @!P0 NANOSLEEP.SYNCS 0x989680 ;  /* 0x009896800000895d */ /* 0x002fea0003900000 */
[----:B------:R-:W1:Y:S02]  /*bd00*/  @!P0 SYNCS.PHASECHK.TRANS64 P0, [R9+URZ], R4 ;  /* 0x00000004090085a7 */ /* 0x000e64000800007f */
[----:B-1----:R-:W-:Y:S05]  /*bd10*/  @!P0 BRA `(.L_x_316) ;  /* 0xfffffffc00f08947 */ /* 0x002fea000383ffff */
[----:B------:R-:W-:Y:S05]  /*bd20*/  BRA `(.L_x_336) ;  /* 0xfffffff800187947 */ /* 0x000fea000383ffff */
.L_x_317:
[----:B0-----:R0:W1:Y:S02]  /*bd30*/  SYNCS.PHASECHK.TRANS64.TRYWAIT P0, [R6+URZ], R5 ;  /* 0x00000005060075a7 */ /* 0x001064000800017f */
[----:B-1----:R-:W-:Y:S05]  /*bd40*/  @!P0 NANOSLEEP.SYNCS 0x989680 ;  /* 0x009896800000895d */ /* 0x002fea0003900000 */
[----:B------:R-:W1:Y:S02]  /*bd50*/  @!P0 SYNCS.PHASECHK.TRANS64 P0, [R6+URZ], R5 ;  /* 0x00000005060085a7 */ /* 0x000e64000800007f */
[----:B-1----:R-:W-:Y:S05]  /*bd60*/  @!P0 BRA `(.L_x_317) ;  /* 0xfffffffc00f08947 */ /* 0x002fea000383ffff */
[----:B------:R-:W-:Y:S05]  /*bd70*/  BRA `(.L_x_337) ;  /* 0xfffffff800287947 */ /* 0x000fea000383ffff */
.L_x_318:
[----:B0-----:R0:W1:Y:S02]  /*bd80*/  SYNCS.PHASECHK.TRANS64.TRYWAIT P0, [R9+URZ], R4 ;  /* 0x00000004090075a7 */ /* 0x001064000800017f */
[----:B-1----:R-:W-:Y:S05]  /*bd90*/  @!P0 NANOSLEEP.SYNCS 0x989680 ;  /* 0x009896800000895d */ /* 0x002fea0003900000 */
[----:B------:R-:W1:Y:S02]  /*bda0*/  @!P0 SYNCS.PHASECHK.TRANS64 P0, [R9+URZ], R4 ;  /* 0x00000004090085a7 */ /* 0x000e64000800007f */
[----:B-1----:R-:W-:Y:S05]  /*bdb0*/  @!P0 BRA `(.L_x_318) ;  /* 0xfffffffc00f08947 */ /* 0x002fea000383ffff */
[----:B------:R-:W-:Y:S05]  /*bdc0*/  BRA `(.L_x_338) ;  /* 0xfffffff800387947 */ /* 0x000fea000383ffff */
.L_x_319:
[----:B0-----:R0:W1:Y:S02]  /*bdd0*/  SYNCS.PHASECHK.TRANS64.TRYWAIT P0, [R6+URZ], R5 ;  /* 0x00000005060075a7 */ /* 0x001064000800017f */
[----:B-1----:R-:W-:Y:S05]  /*bde0*/  @!P0 NANOSLEEP.SYNCS 0x989680 ;  /* 0x009896800000895d */ /* 0x002fea0003900000 */
[----:B------:R-:W1:Y:S02]  /*bdf0*/  @!P0 SYNCS.PHASECHK.TRANS64 P0, [R6+URZ], R5 ;  /* 0x00000005060085a7 */ /* 0x000e64000800007f */
[----:B-1----:R-:W-:Y:S05]  /*be00*/  @!P0 BRA `(.L_x_319) ;  /* 0xfffffffc00f08947 */ /* 0x002fea000383ffff */
[----:B------:R-:W-:Y:S05]  /*be10*/  BRA `(.L_x_339) ;  /* 0xfffffff800487947 */ /* 0x000fea000383ffff */
.L_x_320:
[----:B0-----:R0:W1:Y:S02]  /*be20*/  SYNCS.PHASECHK.TRANS64.TRYWAIT P0, [R9+URZ], R4 ;  /* 0x00000004090075a7 */ /* 0x001064000800017f */
[----:B-1----:R-:W-:Y:S05]  /*be30*/  @!P0 NANOSLEEP.SYNCS 0x989680 ;  /* 0x009896800000895d */ /* 0x002fea0003900000 */
[----:B------:R-:W1:Y:S02]  /*be40*/  @!P0 SYNCS.PHASECHK.TRANS64 P0, [R9+URZ], R4 ;  /* 0x00000004090085a7 */ /* 0x000e64000800007f */
[----:B-1----:R-:W-:Y:S05]  /*be50*/  @!P0 BRA `(.L_x_320) ;  /* 0xfffffffc00f08947 */ /* 0x002fea000383ffff */
[----:B------:R-:W-:Y:S05]  /*be60*/  BRA `(.L_x_340) ;  /* 0xfffffff800587947 */ /* 0x000fea000383ffff */
.L_x_321:
[----:B0-----:R0:W1:Y:S02]  /*be70*/  SYNCS.PHASECHK.TRANS64.TRYWAIT P0, [R6+URZ], R5 ;  /* 0x00000005060075a7 */ /* 0x001064000800017f */
[----:B-1----:R-:W-:Y:S05]  /*be80*/  @!P0 NANOSLEEP.SYNCS 0x989680 ;  /* 0x009896800000895d */ /* 0x002fea0003900000 */
[----:B------:R-:W1:Y:S02]  /*be90*/  @!P0 SYNCS.PHASECHK.TRANS64 P0, [R6+URZ], R5 ;  /* 0x00000005060085a7 */ /* 0x000e64000800007f */
[----:B-1----:R-:W-:Y:S05]  /*bea0*/  @!P0 BRA `(.L_x_321) ;  /* 0xfffffffc00f08947 */ /* 0x002fea000383ffff */
[----:B------:R-:W-:Y:S05]  /*beb0*/  BRA `(.L_x_341) ;  /* 0xfffffff800687947 */ /* 0x000fea000383ffff */
.L_x_322:
[----:B-1----:R1:W2:Y:S02]  /*bec0*/  SYNCS.PHASECHK.TRANS64.TRYWAIT P0, [R9+URZ], R4 ;  /* 0x00000004090075a7 */ /* 0x0022a4000800017f */
[----:B--2---:R-:W-:Y:S05]  /*bed0*/  @!P0 NANOSLEEP.SYNCS 0x989680 ;  /* 0x009896800000895d */ /* 0x004fea0003900000 */
[----:B------:R-:W2:Y:S02]  /*bee0*/  @!P0 SYNCS.PHASECHK.TRANS64 P0, [R9+URZ], R4 ;  /* 0x00000004090085a7 */ /* 0x000ea4000800007f */
[----:B--2---:R-:W-:Y:S05]  /*bef0*/  @!P0 BRA `(.L_x_322) ;  /* 0xfffffffc00f08947 */ /* 0x004fea000383ffff */
[----:B------:R-:W-:Y:S05]  /*bf00*/  BRA `(.L_x_342) ;  /* 0xfffffff800707947 */ /* 0x000fea000383ffff */
.L_x_343:
[----:B------:R-:W-:-:S00]  /*bf10*/  BRA `(.L_x_343) ;  /* 0xfffffffc00fc7947 */ /* 0x000fc0000383ffff */
[----:B------:R-:W-:-:S00]  /*bf20*/  NOP ;  /* 0x0000000000007918 */ /* 0x000fc00000000000 */
        /* <DEDUP_REMOVED lines=13> */
.L_x_344:


//--------------------- .nv.global.init           --------------------------
	.section	.nv.global.init,"aw",@progbits
.nv.global.init:
	.type		$str$22,@object
	.size		$str$22,($str$23 - $str$22)
$str$22:
        /*0000*/ 	.byte	0x6b, 0x5f, 0x74, 0x69, 0x6c, 0x65, 0x5f, 0x63, 0x6f, 0x75, 0x6e, 0x74, 0x20, 0x3e, 0x3d, 0x20
        /*0010*/ 	.byte	0x31, 0x00
	.type		$str$23,@object
	.size		$str$23,(__unnamed_1 - $str$23)
$str$23:
        /*0012*/ 	.byte	0x2f, 0x74, 0x6d, 0x70, 0x2f, 0x63, 0x75, 0x74, 0x6c, 0x61, 0x73, 0x73, 0x5f, 0x73, 0x77, 0x65
        /*0022*/ 	.byte	0x65, 0x70, 0x5f, 0x73, 0x72, 0x63, 0x2f, 0x69, 0x6e, 0x63, 0x6c, 0x75, 0x64, 0x65, 0x2f, 0x63
        /*0032*/ 	.byte	0x75, 0x74, 0x6c, 0x61, 0x73, 0x73, 0x2f, 0x67, 0x65, 0x6d, 0x6d, 0x2f, 0x63, 0x6f, 0x6c, 0x6c
        /*0042*/ 	.byte	0x65, 0x63, 0x74, 0x69, 0x76, 0x65, 0x2f, 0x73, 0x6d, 0x39, 0x30, 0x5f, 0x6d, 0x6d, 0x61, 0x5f
        /*0052*/ 	.byte	0x74, 0x6d, 0x61, 0x5f, 0x67, 0x6d, 0x6d, 0x61, 0x5f, 0x73, 0x73, 0x5f, 0x77, 0x61, 0x72, 0x70
        /*0062*/ 	.byte	0x73, 0x70, 0x65, 0x63, 0x69, 0x61, 0x6c, 0x69, 0x7a, 0x65, 0x64, 0x2e, 0x68, 0x70, 0x70, 0x00
	.type		__unnamed_1,@object
	.size		__unnamed_1,(.L_0 - __unnamed_1)
__unnamed_1:
        /*0072*/ 	.byte	0x76, 0x6f, 0x69, 0x64, 0x20, 0x63, 0x75, 0x74, 0x6c, 0x61, 0x73, 0x73, 0x3a, 0x3a, 0x67, 0x65
        /* <DEDUP_REMOVED lines=180> */
        /*0bc2*/ 	.byte	0x65, 0x3a, 0x3a, 0x69, 0x64, 0x65, 0x6e, 0x74, 0x69, 0x74, 0x79, 0x5d, 0x00
.L_0:


//--------------------- .nv.shared._ZN7cutlass13device_kernelINS_4gemm6kernel13GemmUniversalIN4cute5tupleIJiiiiEEENS1_10collective13CollectiveMmaINS1_34MainloopSm90TmaGmmaWarpSpecializedILi11ENS5_IJNS4_1CILi4EEENSA_ILi1EEESC_EEENS1_32KernelTmaWarpSpecializedPingpongEEENS5_IJNSA_ILi64EEENSA_ILi256EEENSA_ILi32EEEEEENS_10bfloat16_tENS5_IJlSC_lEEESK_SL_NS4_8TiledMMAINS4_8MMA_AtomIJNS4_4SM904GMMA28MMA_64x256x16_F32BF16BF16_SSILNSP_5MajorE0ELSR_0ELNSP_7ScaleInE1ELSS_1EEEEEENS4_6LayoutINS5_IJSC_SC_SC_EEENS5_IJNSA_ILi0EEESX_SX_EEEEENS5_IJNS4_10UnderscoreES10_S10_EEEEENS4_13SM90_TMA_LOADENS4_14ComposedLayoutINS4_7SwizzleILi2ELi4ELi3EEENS4_18smem_ptr_flag_bitsILi16EEENSV_INS5_IJNSA_ILi8EEESI_EEENS5_IJSI_SC_EEEEEEEvNS4_8identityENS4_23SM90_TMA_LOAD_MULTICASTES1D_vS1E_EENS_8epilogue10collective6detail29Sm90TmaWarpSpecializedAdapterINS1I_15DefaultEpilogueISK_SL_SL_NS1H_6thread17LinearCombinationISK_Li1EffLNS1M_9ScaleType4KindE0ELNS_15FloatRoundStyleE2ESK_EENS1_15EpilogueDefaultEEEEEvvEEEEvNT_6ParamsE --------------------------
	.section	.nv.shared._ZN7cutlass13device_kernelINS_4gemm6kernel13GemmUniversalIN4cute5tupleIJiiiiEEENS1_10collective13CollectiveMmaINS1_34MainloopSm90TmaGmmaWarpSpecializedILi11ENS5_IJNS4_1CILi4EEENSA_ILi1EEESC_EEENS1_32KernelTmaWarpSpecializedPingpongEEENS5_IJNSA_ILi64EEENSA_ILi256EEENSA_ILi32EEEEEENS_10bfloat16_tENS5_IJlSC_lEEESK_SL_NS4_8TiledMMAINS4_8MMA_AtomIJNS4_4SM904GMMA28MMA_64x256x16_F32BF16BF16_SSILNSP_5MajorE0ELSR_0ELNSP_7ScaleInE1ELSS_1EEEEEENS4_6LayoutINS5_IJSC_SC_SC_EEENS5_IJNSA_ILi0EEESX_SX_EEEEENS5_IJNS4_10UnderscoreES10_S10_EEEEENS4_13SM90_TMA_LOADENS4_14ComposedLayoutINS4_7SwizzleILi2ELi4ELi3EEENS4_18smem_ptr_flag_bitsILi16EEENSV_INS5_IJNSA_ILi8EEESI_EEENS5_IJSI_SC_EEEEEEEvNS4_8identityENS4_23SM90_TMA_LOAD_MULTICASTES1D_vS1E_EENS_8epilogue10collective6detail29Sm90TmaWarpSpecializedAdapterINS1I_15DefaultEpilogueISK_SL_SL_NS1H_6thread17LinearCombinationISK_Li1EffLNS1M_9ScaleType4KindE0ELNS_15FloatRoundStyleE2ESK_EENS1_15EpilogueDefaultEEEEEvvEEEEvNT_6ParamsE,"aw",@nobits
	.sectionflags	@""
	.align	16
	.zero		1024


//--------------------- .nv.shared.reserved.0     --------------------------
	.section	.nv.shared.reserved.0,"aw",@nobits
	.weak		__nv_reservedSMEM_offset_0_alias
	.size		__nv_reservedSMEM_offset_0_alias, 0, 0
	.other		__nv_reservedSMEM_offset_0_alias,@"STO_CUDA_RESERVED_SHARED STV_DEFAULT"
__nv_reservedSMEM_offset_0_alias:
	.zero		0


//--------------------- .nv.global                --------------------------
	.section	.nv.global,"aw",@nobits
.nv.global:
	.type		_ZN40_INTERNAL_ec9b49f3_4_k_cu_61df643b_249524cute1_E,@object
	.size		_ZN40_INTERNAL_ec9b49f3_4_k_cu_61df643b_249524cute1_E,(_ZN40_INTERNAL_ec9b49f3_4_k_cu_61df643b_249524cuda3std3__45__cpo6cbeginE - _ZN40_INTERNAL_ec9b49f3_4_k_cu_61df643b_249524cute1_E)
_ZN40_INTERNAL_ec9b49f3_4_k_cu_61df643b_249524cute1_E:
	.zero		1
	.type		_ZN40_INTERNAL_ec9b49f3_4_k_cu_61df643b_249524cuda3std3__45__cpo6cbeginE,@object
	.size		_ZN40_INTERNAL_ec9b49f3_4_k_cu_61df643b_249524cuda3std3__45__cpo6cbeginE,(_ZN40_INTERNAL_ec9b49f3_4_k_cu_61df643b_249524cuda3std3__48in_placeE - _ZN40_INTERNAL_ec9b49f3_4_k_cu_61df643b_249524cuda3std3__45__cpo6cbeginE)
_ZN40_INTERNAL_ec9b49f3_4_k_cu_61df643b_249524cuda3std3__45__cpo6cbeginE:
	.zero		1
	.type		_ZN40_INTERNAL_ec9b49f3_4_k_cu_61df643b_249524cuda3std3__48in_placeE,@object
	.size		_ZN40_INTERNAL_ec9b49f3_4_k_cu_61df643b_249524cuda3std3__48in_placeE,(_ZN40_INTERNAL_ec9b49f3_4_k_cu_61df643b_249524cuda3std6ranges3__45__cpo9iter_moveE - _ZN40_INTERNAL_ec9b49f3_4_k_cu_61df643b_249524cuda3std3__48in_placeE)
_ZN40_INTERNAL_ec9b49f3_4_k_cu_61df643b_249524cuda3std3__48in_placeE:
	.zero		1
	.type		_ZN40_INTERNAL_ec9b49f3_4_k_cu_61df643b_249524cuda3std6ranges3__45__cpo9iter_moveE,@object
	.size		_ZN40_INTERNAL_ec9b49f3_4_k_cu_61df643b_249524cuda3std6ranges3__45__cpo9iter_moveE,(_ZN40_INTERNAL_ec9b49f3_4_k_cu_61df643b_249524cuda3std3__45__cpo5beginE - _ZN40_INTERNAL_ec9b49f3_4_k_cu_61df643b_249524cuda3std6ranges3__45__cpo9iter_moveE)
_ZN40_INTERNAL_ec9b49f3_4_k_cu_61df643b_249524cuda3std6ranges3__45__cpo9iter_moveE:
	.zero		1
	.type		_ZN40_INTERNAL_ec9b49f3_4_k_cu_61df643b_249524cuda3std3__45__cpo5beginE,@object
	.size		_ZN40_INTERNAL_ec9b49f3_4_k_cu_61df643b_249524cuda3std3__45__cpo5beginE,(_ZN40_INTERNAL_ec9b49f3_4_k_cu_61df643b_249524cuda3std3__442_GLOBAL__N__ec9b49f3_4_k_cu_61df643b_249526ignoreE - _ZN40_INTERNAL_ec9b49f3_4_k_cu_61df643b_249524cuda3std3__45__cpo5beginE)
_ZN40_INTERNAL_ec9b49f3_4_k_cu_61df643b_249524cuda3std3__45__cpo5beginE:
	.zero		1
	.type		_ZN40_INTERNAL_ec9b49f3_4_k_cu_61df643b_249524cuda3std3__442_GLOBAL__N__ec9b49f3_4_k_cu_61df643b_249526ignoreE,@object
	.size		_ZN40_INTERNAL_ec9b49f3_4_k_cu_61df643b_249524cuda3std3__442_GLOBAL__N__ec9b49f3_4_k_cu_61df643b_249526ignoreE,(_ZN40_INTERNAL_ec9b49f3_4_k_cu_61df643b_249524cute7productE - _ZN40_INTERNAL_ec9b49f3_4_k_cu_61df643b_249524cuda3std3__442_GLOBAL__N__ec9b49f3_4_k_cu_61df643b_249526ignoreE)
_ZN40_INTERNAL_ec9b49f3_4_k_cu_61df643b_249524cuda3std3__442_GLOBAL__N__ec9b49f3_4_k_cu_61df643b_249526ignoreE:
	.zero		1
	.type		_ZN40_INTERNAL_ec9b49f3_4_k_cu_61df643b_249524cute7productE,@object
	.size		_ZN40_INTERNAL_ec9b49f3_4_k_cu_61df643b_249524cute7productE,(_ZN40_INTERNAL_ec9b49f3_4_k_cu_61df643b_249524cuda3std3__45__cpo3endE - _ZN40_INTERNAL_ec9b49f3_4_k_cu_61df643b_249524cute7productE)
_ZN40_INTERNAL_ec9b49f3_4_k_cu_61df643b_249524cute7productE:
	.zero		1
	.type		_ZN40_INTERNAL_ec9b49f3_4_k_cu_61df643b_249524cuda3std3__45__cpo3endE,@object
	.size		_ZN40_INTERNAL_ec9b49f3_4_k_cu_61df643b_249524cuda3std3__45__cpo3endE,(_ZN40_INTERNAL_ec9b49f3_4_k_cu_61df643b_249524cuda3std3__419piecewise_constructE - _ZN40_INTERNAL_ec9b49f3_4_k_cu_61df643b_249524cuda3std3__45__cpo3endE)
_ZN40_INTERNAL_ec9b49f3_4_k_cu_61df643b_249524cuda3std3__45__cpo3endE:
	.zero		1
	.type		_ZN40_INTERNAL_ec9b49f3_4_k_cu_61df643b_249524cuda3std3__419piecewise_constructE,@object
	.size		_ZN40_INTERNAL_ec9b49f3_4_k_cu_61df643b_249524cuda3std3__419piecewise_constructE,(_ZN40_INTERNAL_ec9b49f3_4_k_cu_61df643b_249524cuda3std3__45__cpo4cendE - _ZN40_INTERNAL_ec9b49f3_4_k_cu_61df643b_249524cuda3std3__419piecewise_constructE)
_ZN40_INTERNAL_ec9b49f3_4_k_cu_61df643b_249524cuda3std3__419piecewise_constructE:
	.zero		1
	.type		_ZN40_INTERNAL_ec9b49f3_4_k_cu_61df643b_249524cuda3std3__45__cpo4cendE,@object
	.size		_ZN40_INTERNAL_ec9b49f3_4_k_cu_61df643b_249524cuda3std3__45__cpo4cendE,(_ZN40_INTERNAL_ec9b49f3_4_k_cu_61df643b_249524cuda3std6ranges3__45__cpo4swapE - _ZN40_INTERNAL_ec9b49f3_4_k_cu_61df643b_249524cuda3std3__45__cpo4cendE)
_ZN40_INTERNAL_ec9b49f3_4_k_cu_61df643b_249524cuda3std3__45__cpo4cendE:
	.zero		1
	.type		_ZN40_INTERNAL_ec9b49f3_4_k_cu_61df643b_249524cuda3std6ranges3__45__cpo4swapE,@object
	.size		_ZN40_INTERNAL_ec9b49f3_4_k_cu_61df643b_249524cuda3std6ranges3__45__cpo4swapE,(.L_8 - _ZN40_INTERNAL_ec9b49f3_4_k_cu_61df643b_249524cuda3std6ranges3__45__cpo4swapE)
_ZN40_INTERNAL_ec9b49f3_4_k_cu_61df643b_249524cuda3std6ranges3__45__cpo4swapE:
	.zero		1
.L_8:


//--------------------- .nv.constant0._ZN7cutlass13device_kernelINS_4gemm6kernel13GemmUniversalIN4cute5tupleIJiiiiEEENS1_10collective13CollectiveMmaINS1_34MainloopSm90TmaGmmaWarpSpecializedILi11ENS5_IJNS4_1CILi4EEENSA_ILi1EEESC_EEENS1_32KernelTmaWarpSpecializedPingpongEEENS5_IJNSA_ILi64EEENSA_ILi256EEENSA_ILi32EEEEEENS_10bfloat16_tENS5_IJlSC_lEEESK_SL_NS4_8TiledMMAINS4_8MMA_AtomIJNS4_4SM904GMMA28MMA_64x256x16_F32BF16BF16_SSILNSP_5MajorE0ELSR_0ELNSP_7ScaleInE1ELSS_1EEEEEENS4_6LayoutINS5_IJSC_SC_SC_EEENS5_IJNSA_ILi0EEESX_SX_EEEEENS5_IJNS4_10UnderscoreES10_S10_EEEEENS4_13SM90_TMA_LOADENS4_14ComposedLayoutINS4_7SwizzleILi2ELi4ELi3EEENS4_18smem_ptr_flag_bitsILi16EEENSV_INS5_IJNSA_ILi8EEESI_EEENS5_IJSI_SC_EEEEEEEvNS4_8identityENS4_23SM90_TMA_LOAD_MULTICASTES1D_vS1E_EENS_8epilogue10collective6detail29Sm90TmaWarpSpecializedAdapterINS1I_15DefaultEpilogueISK_SL_SL_NS1H_6thread17LinearCombinationISK_Li1EffLNS1M_9ScaleType4KindE0ELNS_15FloatRoundStyleE2ESK_EENS1_15EpilogueDefaultEEEEEvvEEEEvNT_6ParamsE --------------------------
	.section	.nv.constant0._ZN7cutlass13device_kernelINS_4gemm6kernel13GemmUniversalIN4cute5tupleIJiiiiEEENS1_10collective13CollectiveMmaINS1_34MainloopSm90TmaGmmaWarpSpecializedILi11ENS5_IJNS4_1CILi4EEENSA_ILi1EEESC_EEENS1_32KernelTmaWarpSpecializedPingpongEEENS5_IJNSA_ILi64EEENSA_ILi256EEENSA_ILi32EEEEEENS_10bfloat16_tENS5_IJlSC_lEEESK_SL_NS4_8TiledMMAINS4_8MMA_AtomIJNS4_4SM904GMMA28MMA_64x256x16_F32BF16BF16_SSILNSP_5MajorE0ELSR_0ELNSP_7ScaleInE1ELSS_1EEEEEENS4_6LayoutINS5_IJSC_SC_SC_EEENS5_IJNSA_ILi0EEESX_SX_EEEEENS5_IJNS4_10UnderscoreES10_S10_EEEEENS4_13SM90_TMA_LOADENS4_14ComposedLayoutINS4_7SwizzleILi2ELi4ELi3EEENS4_18smem_ptr_flag_bitsILi16EEENSV_INS5_IJNSA_ILi8EEESI_EEENS5_IJSI_SC_EEEEEEEvNS4_8identityENS4_23SM90_TMA_LOAD_MULTICASTES1D_vS1E_EENS_8epilogue10collective6detail29Sm90TmaWarpSpecializedAdapterINS1I_15DefaultEpilogueISK_SL_SL_NS1H_6thread17LinearCombinationISK_Li1EffLNS1M_9ScaleType4KindE0ELNS_15FloatRoundStyleE2ESK_EENS1_15EpilogueDefaultEEEEEvvEEEEvNT_6ParamsE,"a",@progbits
	.sectionflags	@""
	.align	4
.nv.constant0._ZN7cutlass13device_kernelINS_4gemm6kernel13GemmUniversalIN4cute5tupleIJiiiiEEENS1_10collective13CollectiveMmaINS1_34MainloopSm90TmaGmmaWarpSpecializedILi11ENS5_IJNS4_1CILi4EEENSA_ILi1EEESC_EEENS1_32KernelTmaWarpSpecializedPingpongEEENS5_IJNSA_ILi64EEENSA_ILi256EEENSA_ILi32EEEEEENS_10bfloat16_tENS5_IJlSC_lEEESK_SL_NS4_8TiledMMAINS4_8MMA_AtomIJNS4_4SM904GMMA28MMA_64x256x16_F32BF16BF16_SSILNSP_5MajorE0ELSR_0ELNSP_7ScaleInE1ELSS_1EEEEEENS4_6LayoutINS5_IJSC_SC_SC_EEENS5_IJNSA_ILi0EEESX_SX_EEEEENS5_IJNS4_10UnderscoreES10_S10_EEEEENS4_13SM90_TMA_LOADENS4_14ComposedLayoutINS4_7SwizzleILi2ELi4ELi3EEENS4_18smem_ptr_flag_bitsILi16EEENSV_INS5_IJNSA_ILi8EEESI_EEENS5_IJSI_SC_EEEEEEEvNS4_8identityENS4_23SM90_TMA_LOAD_MULTICASTES1D_vS1E_EENS_8epilogue10collective6detail29Sm90TmaWarpSpecializedAdapterINS1I_15DefaultEpilogueISK_SL_SL_NS1H_6thread17LinearCombinationISK_Li1EffLNS1M_9ScaleType4KindE0ELNS_15FloatRoundStyleE2ESK_EENS1_15EpilogueDefaultEEEEEvvEEEEvNT_6ParamsE:
	.zero		1664


//--------------------- SYMBOLS --------------------------

	.type		.nv.reservedSmem.offset0,@object
	.size		.nv.reservedSmem.offset0,0x4
	.type		__assertfail,@function
